//
// Generated by NVIDIA NVVM Compiler
//
// Compiler Build ID: CL-36424714
// Cuda compilation tools, release 13.0, V13.0.88
// Based on NVVM 20.0.0
//

.version 9.0
.target sm_100
.address_size 64

	// .globl	matrixMulKernel
.extern .shared .align 16 .b8 sdata[];

.visible .entry matrixMulKernel(
	.param .u64 .ptr .align 1 matrixMulKernel_param_0,
	.param .u64 .ptr .align 1 matrixMulKernel_param_1,
	.param .u64 .ptr .align 1 matrixMulKernel_param_2,
	.param .u32 matrixMulKernel_param_3
)
{
	.reg .pred 	%p<10>;
	.reg .b32 	%r<40>;
	.reg .b32 	%f<67>;
	.reg .b64 	%rd<67>;

	ld.param.u64 	%rd14, [matrixMulKernel_param_0];
	ld.param.u64 	%rd15, [matrixMulKernel_param_1];
	ld.param.u32 	%r18, [matrixMulKernel_param_3];
	cvta.to.global.u64 	%rd1, %rd15;
	cvta.to.global.u64 	%rd2, %rd14;
	mov.u32 	%r19, %ctaid.y;
	mov.u32 	%r20, %ntid.y;
	mov.u32 	%r21, %tid.y;
	mad.lo.s32 	%r1, %r19, %r20, %r21;
	mov.u32 	%r22, %ctaid.x;
	mov.u32 	%r23, %ntid.x;
	mov.u32 	%r24, %tid.x;
	mad.lo.s32 	%r2, %r22, %r23, %r24;
	max.s32 	%r25, %r1, %r2;
	setp.ge.s32 	%p1, %r25, %r18;
	@%p1 bra 	$L__BB0_13;
	mul.lo.s32 	%r3, %r18, %r1;
	and.b32  	%r4, %r18, 7;
	setp.lt.u32 	%p2, %r18, 8;
	mov.f32 	%f66, 0f00000000;
	mov.b32 	%r38, 0;
	@%p2 bra 	$L__BB0_4;
	and.b32  	%r38, %r18, 2147483640;
	neg.s32 	%r36, %r38;
	mul.wide.s32 	%rd16, %r18, 4;
	add.s64 	%rd3, %rd1, %rd16;
	shl.b32 	%r7, %r18, 3;
	mul.wide.s32 	%rd17, %r18, 8;
	add.s64 	%rd4, %rd1, %rd17;
	mul.wide.s32 	%rd18, %r18, 12;
	add.s64 	%rd5, %rd1, %rd18;
	mul.wide.s32 	%rd19, %r18, 16;
	add.s64 	%rd6, %rd1, %rd19;
	mul.wide.s32 	%rd20, %r18, 20;
	add.s64 	%rd7, %rd1, %rd20;
	mul.wide.s32 	%rd21, %r18, 24;
	add.s64 	%rd8, %rd1, %rd21;
	mul.wide.s32 	%rd22, %r18, 28;
	add.s64 	%rd9, %rd1, %rd22;
	mul.wide.u32 	%rd23, %r3, 4;
	add.s64 	%rd24, %rd23, %rd2;
	add.s64 	%rd66, %rd24, 16;
	mov.f32 	%f66, 0f00000000;
	mov.u32 	%r35, %r2;
$L__BB0_3:
	.pragma "nounroll";
	mul.wide.s32 	%rd25, %r35, 4;
	add.s64 	%rd26, %rd3, %rd25;
	add.s64 	%rd27, %rd4, %rd25;
	add.s64 	%rd28, %rd5, %rd25;
	add.s64 	%rd29, %rd6, %rd25;
	add.s64 	%rd30, %rd7, %rd25;
	add.s64 	%rd31, %rd8, %rd25;
	add.s64 	%rd32, %rd9, %rd25;
	add.s64 	%rd33, %rd1, %rd25;
	ld.global.f32 	%f16, [%rd66+-16];
	ld.global.f32 	%f17, [%rd33];
	fma.rn.f32 	%f18, %f16, %f17, %f66;
	ld.global.f32 	%f19, [%rd66+-12];
	ld.global.f32 	%f20, [%rd26];
	fma.rn.f32 	%f21, %f19, %f20, %f18;
	ld.global.f32 	%f22, [%rd66+-8];
	ld.global.f32 	%f23, [%rd27];
	fma.rn.f32 	%f24, %f22, %f23, %f21;
	ld.global.f32 	%f25, [%rd66+-4];
	ld.global.f32 	%f26, [%rd28];
	fma.rn.f32 	%f27, %f25, %f26, %f24;
	ld.global.f32 	%f28, [%rd66];
	ld.global.f32 	%f29, [%rd29];
	fma.rn.f32 	%f30, %f28, %f29, %f27;
	ld.global.f32 	%f31, [%rd66+4];
	ld.global.f32 	%f32, [%rd30];
	fma.rn.f32 	%f33, %f31, %f32, %f30;
	ld.global.f32 	%f34, [%rd66+8];
	ld.global.f32 	%f35, [%rd31];
	fma.rn.f32 	%f36, %f34, %f35, %f33;
	ld.global.f32 	%f37, [%rd66+12];
	ld.global.f32 	%f38, [%rd32];
	fma.rn.f32 	%f66, %f37, %f38, %f36;
	add.s32 	%r36, %r36, 8;
	add.s32 	%r35, %r35, %r7;
	add.s64 	%rd66, %rd66, 32;
	setp.ne.s32 	%p3, %r36, 0;
	@%p3 bra 	$L__BB0_3;
$L__BB0_4:
	setp.eq.s32 	%p4, %r4, 0;
	@%p4 bra 	$L__BB0_12;
	and.b32  	%r13, %r18, 3;
	setp.lt.u32 	%p5, %r4, 4;
	@%p5 bra 	$L__BB0_7;
	add.s32 	%r27, %r38, %r3;
	mul.wide.u32 	%rd34, %r27, 4;
	add.s64 	%rd35, %rd2, %rd34;
	ld.global.f32 	%f40, [%rd35];
	mad.lo.s32 	%r28, %r38, %r18, %r2;
	mul.wide.s32 	%rd36, %r28, 4;
	add.s64 	%rd37, %rd1, %rd36;
	ld.global.f32 	%f41, [%rd37];
	fma.rn.f32 	%f42, %f40, %f41, %f66;
	cvt.u64.u32 	%rd38, %r3;
	cvt.u64.u32 	%rd39, %r38;
	add.s64 	%rd40, %rd39, %rd38;
	shl.b64 	%rd41, %rd40, 2;
	add.s64 	%rd42, %rd2, %rd41;
	ld.global.f32 	%f43, [%rd42+4];
	mul.wide.s32 	%rd43, %r18, 4;
	add.s64 	%rd44, %rd37, %rd43;
	ld.global.f32 	%f44, [%rd44];
	fma.rn.f32 	%f45, %f43, %f44, %f42;
	ld.global.f32 	%f46, [%rd42+8];
	add.s64 	%rd45, %rd44, %rd43;
	ld.global.f32 	%f47, [%rd45];
	fma.rn.f32 	%f48, %f46, %f47, %f45;
	ld.global.f32 	%f49, [%rd42+12];
	add.s64 	%rd46, %rd45, %rd43;
	ld.global.f32 	%f50, [%rd46];
	fma.rn.f32 	%f66, %f49, %f50, %f48;
	add.s32 	%r38, %r38, 4;
$L__BB0_7:
	setp.eq.s32 	%p6, %r13, 0;
	@%p6 bra 	$L__BB0_12;
	setp.eq.s32 	%p7, %r13, 1;
	@%p7 bra 	$L__BB0_10;
	add.s32 	%r29, %r38, %r3;
	mul.wide.u32 	%rd47, %r29, 4;
	add.s64 	%rd48, %rd2, %rd47;
	ld.global.f32 	%f52, [%rd48];
	mad.lo.s32 	%r30, %r38, %r18, %r2;
	mul.wide.s32 	%rd49, %r30, 4;
	add.s64 	%rd50, %rd1, %rd49;
	ld.global.f32 	%f53, [%rd50];
	fma.rn.f32 	%f54, %f52, %f53, %f66;
	cvt.u64.u32 	%rd51, %r3;
	cvt.u64.u32 	%rd52, %r38;
	add.s64 	%rd53, %rd52, %rd51;
	shl.b64 	%rd54, %rd53, 2;
	add.s64 	%rd55, %rd2, %rd54;
	ld.global.f32 	%f55, [%rd55+4];
	mul.wide.s32 	%rd56, %r18, 4;
	add.s64 	%rd57, %rd50, %rd56;
	ld.global.f32 	%f56, [%rd57];
	fma.rn.f32 	%f66, %f55, %f56, %f54;
	add.s32 	%r38, %r38, 2;
$L__BB0_10:
	and.b32  	%r31, %r18, 1;
	setp.eq.b32 	%p8, %r31, 1;
	not.pred 	%p9, %p8;
	@%p9 bra 	$L__BB0_12;
	add.s32 	%r32, %r38, %r3;
	mul.wide.u32 	%rd58, %r32, 4;
	add.s64 	%rd59, %rd2, %rd58;
	ld.global.f32 	%f57, [%rd59];
	mad.lo.s32 	%r33, %r38, %r18, %r2;
	mul.wide.s32 	%rd60, %r33, 4;
	add.s64 	%rd61, %rd1, %rd60;
	ld.global.f32 	%f58, [%rd61];
	fma.rn.f32 	%f66, %f57, %f58, %f66;
$L__BB0_12:
	ld.param.u64 	%rd65, [matrixMulKernel_param_2];
	add.s32 	%r34, %r3, %r2;
	cvta.to.global.u64 	%rd62, %rd65;
	mul.wide.s32 	%rd63, %r34, 4;
	add.s64 	%rd64, %rd62, %rd63;
	st.global.f32 	[%rd64], %f66;
$L__BB0_13:
	ret;

}
	// .globl	matrixVectorMulKernel
.visible .entry matrixVectorMulKernel(
	.param .u64 .ptr .align 1 matrixVectorMulKernel_param_0,
	.param .u64 .ptr .align 1 matrixVectorMulKernel_param_1,
	.param .u64 .ptr .align 1 matrixVectorMulKernel_param_2,
	.param .u32 matrixVectorMulKernel_param_3,
	.param .u32 matrixVectorMulKernel_param_4
)
{
	.reg .pred 	%p<11>;
	.reg .b32 	%r<38>;
	.reg .b32 	%f<112>;
	.reg .b64 	%rd<31>;

	ld.param.u64 	%rd11, [matrixVectorMulKernel_param_0];
	ld.param.u64 	%rd12, [matrixVectorMulKernel_param_1];
	ld.param.u64 	%rd10, [matrixVectorMulKernel_param_2];
	ld.param.u32 	%r24, [matrixVectorMulKernel_param_3];
	ld.param.u32 	%r23, [matrixVectorMulKernel_param_4];
	cvta.to.global.u64 	%rd1, %rd12;
	cvta.to.global.u64 	%rd2, %rd11;
	mov.u32 	%r25, %ctaid.x;
	mov.u32 	%r26, %ntid.x;
	mov.u32 	%r27, %tid.x;
	mad.lo.s32 	%r1, %r25, %r26, %r27;
	setp.ge.s32 	%p1, %r1, %r24;
	@%p1 bra 	$L__BB1_15;
	setp.lt.s32 	%p2, %r23, 1;
	mov.f32 	%f111, 0f00000000;
	@%p2 bra 	$L__BB1_14;
	mul.lo.s32 	%r2, %r23, %r1;
	and.b32  	%r3, %r23, 15;
	setp.lt.u32 	%p3, %r23, 16;
	mov.f32 	%f111, 0f00000000;
	mov.b32 	%r34, 0;
	@%p3 bra 	$L__BB1_5;
	and.b32  	%r34, %r23, 2147483632;
	neg.s32 	%r32, %r34;
	add.s64 	%rd3, %rd2, 32;
	add.s64 	%rd29, %rd1, 32;
	mov.f32 	%f111, 0f00000000;
	mov.u32 	%r31, %r2;
$L__BB1_4:
	.pragma "nounroll";
	mul.wide.s32 	%rd13, %r31, 4;
	add.s64 	%rd14, %rd3, %rd13;
	ld.global.f32 	%f18, [%rd14+-32];
	ld.global.f32 	%f19, [%rd29+-32];
	fma.rn.f32 	%f20, %f18, %f19, %f111;
	ld.global.f32 	%f21, [%rd14+-28];
	ld.global.f32 	%f22, [%rd29+-28];
	fma.rn.f32 	%f23, %f21, %f22, %f20;
	ld.global.f32 	%f24, [%rd14+-24];
	ld.global.f32 	%f25, [%rd29+-24];
	fma.rn.f32 	%f26, %f24, %f25, %f23;
	ld.global.f32 	%f27, [%rd14+-20];
	ld.global.f32 	%f28, [%rd29+-20];
	fma.rn.f32 	%f29, %f27, %f28, %f26;
	ld.global.f32 	%f30, [%rd14+-16];
	ld.global.f32 	%f31, [%rd29+-16];
	fma.rn.f32 	%f32, %f30, %f31, %f29;
	ld.global.f32 	%f33, [%rd14+-12];
	ld.global.f32 	%f34, [%rd29+-12];
	fma.rn.f32 	%f35, %f33, %f34, %f32;
	ld.global.f32 	%f36, [%rd14+-8];
	ld.global.f32 	%f37, [%rd29+-8];
	fma.rn.f32 	%f38, %f36, %f37, %f35;
	ld.global.f32 	%f39, [%rd14+-4];
	ld.global.f32 	%f40, [%rd29+-4];
	fma.rn.f32 	%f41, %f39, %f40, %f38;
	ld.global.f32 	%f42, [%rd14];
	ld.global.f32 	%f43, [%rd29];
	fma.rn.f32 	%f44, %f42, %f43, %f41;
	ld.global.f32 	%f45, [%rd14+4];
	ld.global.f32 	%f46, [%rd29+4];
	fma.rn.f32 	%f47, %f45, %f46, %f44;
	ld.global.f32 	%f48, [%rd14+8];
	ld.global.f32 	%f49, [%rd29+8];
	fma.rn.f32 	%f50, %f48, %f49, %f47;
	ld.global.f32 	%f51, [%rd14+12];
	ld.global.f32 	%f52, [%rd29+12];
	fma.rn.f32 	%f53, %f51, %f52, %f50;
	ld.global.f32 	%f54, [%rd14+16];
	ld.global.f32 	%f55, [%rd29+16];
	fma.rn.f32 	%f56, %f54, %f55, %f53;
	ld.global.f32 	%f57, [%rd14+20];
	ld.global.f32 	%f58, [%rd29+20];
	fma.rn.f32 	%f59, %f57, %f58, %f56;
	ld.global.f32 	%f60, [%rd14+24];
	ld.global.f32 	%f61, [%rd29+24];
	fma.rn.f32 	%f62, %f60, %f61, %f59;
	ld.global.f32 	%f63, [%rd14+28];
	ld.global.f32 	%f64, [%rd29+28];
	fma.rn.f32 	%f111, %f63, %f64, %f62;
	add.s32 	%r32, %r32, 16;
	add.s32 	%r31, %r31, 16;
	add.s64 	%rd29, %rd29, 64;
	setp.ne.s32 	%p4, %r32, 0;
	@%p4 bra 	$L__BB1_4;
$L__BB1_5:
	setp.eq.s32 	%p5, %r3, 0;
	@%p5 bra 	$L__BB1_14;
	and.b32  	%r11, %r23, 7;
	setp.lt.u32 	%p6, %r3, 8;
	@%p6 bra 	$L__BB1_8;
	add.s32 	%r29, %r34, %r2;
	mul.wide.s32 	%rd15, %r29, 4;
	add.s64 	%rd16, %rd2, %rd15;
	ld.global.f32 	%f66, [%rd16];
	mul.wide.u32 	%rd17, %r34, 4;
	add.s64 	%rd18, %rd1, %rd17;
	ld.global.f32 	%f67, [%rd18];
	fma.rn.f32 	%f68, %f66, %f67, %f111;
	ld.global.f32 	%f69, [%rd16+4];
	ld.global.f32 	%f70, [%rd18+4];
	fma.rn.f32 	%f71, %f69, %f70, %f68;
	ld.global.f32 	%f72, [%rd16+8];
	ld.global.f32 	%f73, [%rd18+8];
	fma.rn.f32 	%f74, %f72, %f73, %f71;
	ld.global.f32 	%f75, [%rd16+12];
	ld.global.f32 	%f76, [%rd18+12];
	fma.rn.f32 	%f77, %f75, %f76, %f74;
	ld.global.f32 	%f78, [%rd16+16];
	ld.global.f32 	%f79, [%rd18+16];
	fma.rn.f32 	%f80, %f78, %f79, %f77;
	ld.global.f32 	%f81, [%rd16+20];
	ld.global.f32 	%f82, [%rd18+20];
	fma.rn.f32 	%f83, %f81, %f82, %f80;
	ld.global.f32 	%f84, [%rd16+24];
	ld.global.f32 	%f85, [%rd18+24];
	fma.rn.f32 	%f86, %f84, %f85, %f83;
	ld.global.f32 	%f87, [%rd16+28];
	ld.global.f32 	%f88, [%rd18+28];
	fma.rn.f32 	%f111, %f87, %f88, %f86;
	add.s32 	%r34, %r34, 8;
$L__BB1_8:
	setp.eq.s32 	%p7, %r11, 0;
	@%p7 bra 	$L__BB1_14;
	and.b32  	%r14, %r23, 3;
	setp.lt.u32 	%p8, %r11, 4;
	@%p8 bra 	$L__BB1_11;
	add.s32 	%r30, %r34, %r2;
	mul.wide.s32 	%rd19, %r30, 4;
	add.s64 	%rd20, %rd2, %rd19;
	ld.global.f32 	%f90, [%rd20];
	mul.wide.u32 	%rd21, %r34, 4;
	add.s64 	%rd22, %rd1, %rd21;
	ld.global.f32 	%f91, [%rd22];
	fma.rn.f32 	%f92, %f90, %f91, %f111;
	ld.global.f32 	%f93, [%rd20+4];
	ld.global.f32 	%f94, [%rd22+4];
	fma.rn.f32 	%f95, %f93, %f94, %f92;
	ld.global.f32 	%f96, [%rd20+8];
	ld.global.f32 	%f97, [%rd22+8];
	fma.rn.f32 	%f98, %f96, %f97, %f95;
	ld.global.f32 	%f99, [%rd20+12];
	ld.global.f32 	%f100, [%rd22+12];
	fma.rn.f32 	%f111, %f99, %f100, %f98;
	add.s32 	%r34, %r34, 4;
$L__BB1_11:
	setp.eq.s32 	%p9, %r14, 0;
	@%p9 bra 	$L__BB1_14;
	mul.wide.u32 	%rd23, %r34, 4;
	add.s64 	%rd30, %rd1, %rd23;
	add.s32 	%r37, %r34, %r2;
	neg.s32 	%r36, %r14;
$L__BB1_13:
	.pragma "nounroll";
	mul.wide.s32 	%rd24, %r37, 4;
	add.s64 	%rd25, %rd2, %rd24;
	ld.global.f32 	%f101, [%rd25];
	ld.global.f32 	%f102, [%rd30];
	fma.rn.f32 	%f111, %f101, %f102, %f111;
	add.s64 	%rd30, %rd30, 4;
	add.s32 	%r37, %r37, 1;
	add.s32 	%r36, %r36, 1;
	setp.ne.s32 	%p10, %r36, 0;
	@%p10 bra 	$L__BB1_13;
$L__BB1_14:
	cvta.to.global.u64 	%rd26, %rd10;
	mul.wide.s32 	%rd27, %r1, 4;
	add.s64 	%rd28, %rd26, %rd27;
	st.global.f32 	[%rd28], %f111;
$L__BB1_15:
	ret;

}
	// .globl	dotProductKernel
.visible .entry dotProductKernel(
	.param .u64 .ptr .align 1 dotProductKernel_param_0,
	.param .u64 .ptr .align 1 dotProductKernel_param_1,
	.param .u64 .ptr .align 1 dotProductKernel_param_2,
	.param .u32 dotProductKernel_param_3
)
{
	.reg .pred 	%p<2>;
	.reg .b32 	%r<6>;
	.reg .b32 	%f<4>;
	.reg .b64 	%rd<11>;

	ld.param.u64 	%rd1, [dotProductKernel_param_0];
	ld.param.u64 	%rd2, [dotProductKernel_param_1];
	ld.param.u64 	%rd3, [dotProductKernel_param_2];
	ld.param.u32 	%r2, [dotProductKernel_param_3];
	mov.u32 	%r3, %ctaid.x;
	mov.u32 	%r4, %ntid.x;
	mov.u32 	%r5, %tid.x;
	mad.lo.s32 	%r1, %r3, %r4, %r5;
	setp.ge.s32 	%p1, %r1, %r2;
	@%p1 bra 	$L__BB2_2;
	cvta.to.global.u64 	%rd4, %rd1;
	cvta.to.global.u64 	%rd5, %rd2;
	cvta.to.global.u64 	%rd6, %rd3;
	mul.wide.s32 	%rd7, %r1, 4;
	add.s64 	%rd8, %rd4, %rd7;
	ld.global.f32 	%f1, [%rd8];
	add.s64 	%rd9, %rd5, %rd7;
	ld.global.f32 	%f2, [%rd9];
	mul.f32 	%f3, %f1, %f2;
	add.s64 	%rd10, %rd6, %rd7;
	st.global.f32 	[%rd10], %f3;
$L__BB2_2:
	ret;

}
	// .globl	reluKernel
.visible .entry reluKernel(
	.param .u64 .ptr .align 1 reluKernel_param_0,
	.param .u64 .ptr .align 1 reluKernel_param_1,
	.param .u32 reluKernel_param_2
)
{
	.reg .pred 	%p<2>;
	.reg .b32 	%r<6>;
	.reg .b32 	%f<3>;
	.reg .b64 	%rd<8>;

	ld.param.u64 	%rd1, [reluKernel_param_0];
	ld.param.u64 	%rd2, [reluKernel_param_1];
	ld.param.u32 	%r2, [reluKernel_param_2];
	mov.u32 	%r3, %ctaid.x;
	mov.u32 	%r4, %ntid.x;
	mov.u32 	%r5, %tid.x;
	mad.lo.s32 	%r1, %r3, %r4, %r5;
	setp.ge.s32 	%p1, %r1, %r2;
	@%p1 bra 	$L__BB3_2;
	cvta.to.global.u64 	%rd3, %rd1;
	cvta.to.global.u64 	%rd4, %rd2;
	mul.wide.s32 	%rd5, %r1, 4;
	add.s64 	%rd6, %rd3, %rd5;
	ld.global.f32 	%f1, [%rd6];
	max.f32 	%f2, %f1, 0f00000000;
	add.s64 	%rd7, %rd4, %rd5;
	st.global.f32 	[%rd7], %f2;
$L__BB3_2:
	ret;

}
	// .globl	reluGradKernel
.visible .entry reluGradKernel(
	.param .u64 .ptr .align 1 reluGradKernel_param_0,
	.param .u64 .ptr .align 1 reluGradKernel_param_1,
	.param .u64 .ptr .align 1 reluGradKernel_param_2,
	.param .u32 reluGradKernel_param_3
)
{
	.reg .pred 	%p<3>;
	.reg .b32 	%r<6>;
	.reg .b32 	%f<6>;
	.reg .b64 	%rd<13>;

	ld.param.u64 	%rd1, [reluGradKernel_param_0];
	ld.param.u64 	%rd2, [reluGradKernel_param_1];
	ld.param.u64 	%rd3, [reluGradKernel_param_2];
	ld.param.u32 	%r2, [reluGradKernel_param_3];
	mov.u32 	%r3, %ctaid.x;
	mov.u32 	%r4, %ntid.x;
	mov.u32 	%r5, %tid.x;
	mad.lo.s32 	%r1, %r3, %r4, %r5;
	setp.ge.s32 	%p1, %r1, %r2;
	@%p1 bra 	$L__BB4_4;
	cvta.to.global.u64 	%rd4, %rd1;
	mul.wide.s32 	%rd5, %r1, 4;
	add.s64 	%rd6, %rd4, %rd5;
	ld.global.f32 	%f4, [%rd6];
	setp.leu.f32 	%p2, %f4, 0f00000000;
	mov.f32 	%f5, 0f00000000;
	@%p2 bra 	$L__BB4_3;
	cvta.to.global.u64 	%rd7, %rd2;
	add.s64 	%rd9, %rd7, %rd5;
	ld.global.f32 	%f5, [%rd9];
$L__BB4_3:
	cvta.to.global.u64 	%rd10, %rd3;
	add.s64 	%rd12, %rd10, %rd5;
	st.global.f32 	[%rd12], %f5;
$L__BB4_4:
	ret;

}
	// .globl	sigmoidKernel
.visible .entry sigmoidKernel(
	.param .u64 .ptr .align 1 sigmoidKernel_param_0,
	.param .u64 .ptr .align 1 sigmoidKernel_param_1,
	.param .u32 sigmoidKernel_param_2
)
{
	.reg .pred 	%p<2>;
	.reg .b32 	%r<8>;
	.reg .b32 	%f<15>;
	.reg .b64 	%rd<8>;

	ld.param.u64 	%rd1, [sigmoidKernel_param_0];
	ld.param.u64 	%rd2, [sigmoidKernel_param_1];
	ld.param.u32 	%r2, [sigmoidKernel_param_2];
	mov.u32 	%r3, %ctaid.x;
	mov.u32 	%r4, %ntid.x;
	mov.u32 	%r5, %tid.x;
	mad.lo.s32 	%r1, %r3, %r4, %r5;
	setp.ge.s32 	%p1, %r1, %r2;
	@%p1 bra 	$L__BB5_2;
	cvta.to.global.u64 	%rd3, %rd1;
	cvta.to.global.u64 	%rd4, %rd2;
	mul.wide.s32 	%rd5, %r1, 4;
	add.s64 	%rd6, %rd3, %rd5;
	ld.global.f32 	%f1, [%rd6];
	fma.rn.f32 	%f2, %f1, 0fBBBB989D, 0f3F000000;
	cvt.sat.f32.f32 	%f3, %f2;
	mov.f32 	%f4, 0f4B400001;
	mov.f32 	%f5, 0f437C0000;
	fma.rm.f32 	%f6, %f3, %f5, %f4;
	add.f32 	%f7, %f6, 0fCB40007F;
	neg.f32 	%f8, %f7;
	fma.rn.f32 	%f9, %f1, 0fBFB8AA3B, %f8;
	fma.rn.f32 	%f10, %f1, 0fB2A57060, %f9;
	mov.b32 	%r6, %f6;
	shl.b32 	%r7, %r6, 23;
	mov.b32 	%f11, %r7;
	ex2.approx.ftz.f32 	%f12, %f10;
	fma.rn.f32 	%f13, %f12, %f11, 0f3F800000;
	rcp.rn.f32 	%f14, %f13;
	add.s64 	%rd7, %rd4, %rd5;
	st.global.f32 	[%rd7], %f14;
$L__BB5_2:
	ret;

}
	// .globl	sigmoidGradKernel
.visible .entry sigmoidGradKernel(
	.param .u64 .ptr .align 1 sigmoidGradKernel_param_0,
	.param .u64 .ptr .align 1 sigmoidGradKernel_param_1,
	.param .u64 .ptr .align 1 sigmoidGradKernel_param_2,
	.param .u32 sigmoidGradKernel_param_3
)
{
	.reg .pred 	%p<2>;
	.reg .b32 	%r<8>;
	.reg .b32 	%f<20>;
	.reg .b64 	%rd<11>;

	ld.param.u64 	%rd1, [sigmoidGradKernel_param_0];
	ld.param.u64 	%rd2, [sigmoidGradKernel_param_1];
	ld.param.u64 	%rd3, [sigmoidGradKernel_param_2];
	ld.param.u32 	%r2, [sigmoidGradKernel_param_3];
	mov.u32 	%r3, %ctaid.x;
	mov.u32 	%r4, %ntid.x;
	mov.u32 	%r5, %tid.x;
	mad.lo.s32 	%r1, %r3, %r4, %r5;
	setp.ge.s32 	%p1, %r1, %r2;
	@%p1 bra 	$L__BB6_2;
	cvta.to.global.u64 	%rd4, %rd1;
	cvta.to.global.u64 	%rd5, %rd2;
	cvta.to.global.u64 	%rd6, %rd3;
	mul.wide.s32 	%rd7, %r1, 4;
	add.s64 	%rd8, %rd4, %rd7;
	ld.global.f32 	%f1, [%rd8];
	fma.rn.f32 	%f2, %f1, 0fBBBB989D, 0f3F000000;
	cvt.sat.f32.f32 	%f3, %f2;
	mov.f32 	%f4, 0f4B400001;
	mov.f32 	%f5, 0f437C0000;
	fma.rm.f32 	%f6, %f3, %f5, %f4;
	add.f32 	%f7, %f6, 0fCB40007F;
	neg.f32 	%f8, %f7;
	fma.rn.f32 	%f9, %f1, 0fBFB8AA3B, %f8;
	fma.rn.f32 	%f10, %f1, 0fB2A57060, %f9;
	mov.b32 	%r6, %f6;
	shl.b32 	%r7, %r6, 23;
	mov.b32 	%f11, %r7;
	ex2.approx.ftz.f32 	%f12, %f10;
	fma.rn.f32 	%f13, %f12, %f11, 0f3F800000;
	rcp.rn.f32 	%f14, %f13;
	add.s64 	%rd9, %rd5, %rd7;
	ld.global.f32 	%f15, [%rd9];
	mul.f32 	%f16, %f15, %f14;
	mov.f32 	%f17, 0f3F800000;
	sub.f32 	%f18, %f17, %f14;
	mul.f32 	%f19, %f16, %f18;
	add.s64 	%rd10, %rd6, %rd7;
	st.global.f32 	[%rd10], %f19;
$L__BB6_2:
	ret;

}
	// .globl	tanhKernel
.visible .entry tanhKernel(
	.param .u64 .ptr .align 1 tanhKernel_param_0,
	.param .u64 .ptr .align 1 tanhKernel_param_1,
	.param .u32 tanhKernel_param_2
)
{
	.reg .pred 	%p<4>;
	.reg .b32 	%r<6>;
	.reg .b32 	%f<17>;
	.reg .b64 	%rd<8>;

	ld.param.u64 	%rd1, [tanhKernel_param_0];
	ld.param.u64 	%rd2, [tanhKernel_param_1];
	ld.param.u32 	%r2, [tanhKernel_param_2];
	mov.u32 	%r3, %ctaid.x;
	mov.u32 	%r4, %ntid.x;
	mov.u32 	%r5, %tid.x;
	mad.lo.s32 	%r1, %r3, %r4, %r5;
	setp.ge.s32 	%p1, %r1, %r2;
	@%p1 bra 	$L__BB7_2;
	cvta.to.global.u64 	%rd3, %rd1;
	cvta.to.global.u64 	%rd4, %rd2;
	mul.wide.s32 	%rd5, %r1, 4;
	add.s64 	%rd6, %rd3, %rd5;
	ld.global.f32 	%f1, [%rd6];
	abs.f32 	%f2, %f1;
	mul.f32 	%f3, %f2, 0f4038AA3B;
	ex2.approx.ftz.f32 	%f4, %f3;
	add.f32 	%f5, %f4, 0f3F800000;
	rcp.approx.ftz.f32 	%f6, %f5;
	fma.rn.f32 	%f7, %f6, 0fC0000000, 0f3F800000;
	setp.ge.f32 	%p2, %f2, 0f41102CB4;
	selp.f32 	%f8, 0f3F800000, %f7, %p2;
	copysign.f32 	%f9, %f1, %f8;
	mul.f32 	%f10, %f1, %f1;
	fma.rn.f32 	%f11, %f10, 0f3C80F082, 0fBD563CAE;
	fma.rn.f32 	%f12, %f11, %f10, 0f3E085941;
	fma.rn.f32 	%f13, %f12, %f10, 0fBEAAA9ED;
	fma.rn.f32 	%f14, %f13, %f10, 0f00000000;
	fma.rn.f32 	%f15, %f14, %f1, %f1;
	setp.ge.f32 	%p3, %f2, 0f3F19999A;
	selp.f32 	%f16, %f9, %f15, %p3;
	add.s64 	%rd7, %rd4, %rd5;
	st.global.f32 	[%rd7], %f16;
$L__BB7_2:
	ret;

}
	// .globl	tanhGradKernel
.visible .entry tanhGradKernel(
	.param .u64 .ptr .align 1 tanhGradKernel_param_0,
	.param .u64 .ptr .align 1 tanhGradKernel_param_1,
	.param .u64 .ptr .align 1 tanhGradKernel_param_2,
	.param .u32 tanhGradKernel_param_3
)
{
	.reg .pred 	%p<4>;
	.reg .b32 	%r<6>;
	.reg .b32 	%f<22>;
	.reg .b64 	%rd<11>;

	ld.param.u64 	%rd1, [tanhGradKernel_param_0];
	ld.param.u64 	%rd2, [tanhGradKernel_param_1];
	ld.param.u64 	%rd3, [tanhGradKernel_param_2];
	ld.param.u32 	%r2, [tanhGradKernel_param_3];
	mov.u32 	%r3, %ctaid.x;
	mov.u32 	%r4, %ntid.x;
	mov.u32 	%r5, %tid.x;
	mad.lo.s32 	%r1, %r3, %r4, %r5;
	setp.ge.s32 	%p1, %r1, %r2;
	@%p1 bra 	$L__BB8_2;
	cvta.to.global.u64 	%rd4, %rd1;
	cvta.to.global.u64 	%rd5, %rd2;
	cvta.to.global.u64 	%rd6, %rd3;
	mul.wide.s32 	%rd7, %r1, 4;
	add.s64 	%rd8, %rd4, %rd7;
	ld.global.f32 	%f1, [%rd8];
	abs.f32 	%f2, %f1;
	mul.f32 	%f3, %f2, 0f4038AA3B;
	ex2.approx.ftz.f32 	%f4, %f3;
	add.f32 	%f5, %f4, 0f3F800000;
	rcp.approx.ftz.f32 	%f6, %f5;
	fma.rn.f32 	%f7, %f6, 0fC0000000, 0f3F800000;
	setp.ge.f32 	%p2, %f2, 0f41102CB4;
	selp.f32 	%f8, 0f3F800000, %f7, %p2;
	copysign.f32 	%f9, %f1, %f8;
	mul.f32 	%f10, %f1, %f1;
	fma.rn.f32 	%f11, %f10, 0f3C80F082, 0fBD563CAE;
	fma.rn.f32 	%f12, %f11, %f10, 0f3E085941;
	fma.rn.f32 	%f13, %f12, %f10, 0fBEAAA9ED;
	fma.rn.f32 	%f14, %f13, %f10, 0f00000000;
	fma.rn.f32 	%f15, %f14, %f1, %f1;
	setp.ge.f32 	%p3, %f2, 0f3F19999A;
	selp.f32 	%f16, %f9, %f15, %p3;
	add.s64 	%rd9, %rd5, %rd7;
	ld.global.f32 	%f17, [%rd9];
	mul.f32 	%f18, %f16, %f16;
	mov.f32 	%f19, 0f3F800000;
	sub.f32 	%f20, %f19, %f18;
	mul.f32 	%f21, %f17, %f20;
	add.s64 	%rd10, %rd6, %rd7;
	st.global.f32 	[%rd10], %f21;
$L__BB8_2:
	ret;

}
	// .globl	mseLossKernel
.visible .entry mseLossKernel(
	.param .u64 .ptr .align 1 mseLossKernel_param_0,
	.param .u64 .ptr .align 1 mseLossKernel_param_1,
	.param .u64 .ptr .align 1 mseLossKernel_param_2,
	.param .u32 mseLossKernel_param_3
)
{
	.reg .pred 	%p<2>;
	.reg .b32 	%r<6>;
	.reg .b32 	%f<8>;
	.reg .b64 	%rd<10>;

	ld.param.u64 	%rd1, [mseLossKernel_param_0];
	ld.param.u64 	%rd2, [mseLossKernel_param_1];
	ld.param.u64 	%rd3, [mseLossKernel_param_2];
	ld.param.u32 	%r2, [mseLossKernel_param_3];
	mov.u32 	%r3, %ctaid.x;
	mov.u32 	%r4, %ntid.x;
	mov.u32 	%r5, %tid.x;
	mad.lo.s32 	%r1, %r3, %r4, %r5;
	setp.ge.s32 	%p1, %r1, %r2;
	@%p1 bra 	$L__BB9_2;
	cvta.to.global.u64 	%rd4, %rd1;
	cvta.to.global.u64 	%rd5, %rd2;
	cvta.to.global.u64 	%rd6, %rd3;
	mul.wide.s32 	%rd7, %r1, 4;
	add.s64 	%rd8, %rd4, %rd7;
	ld.global.f32 	%f1, [%rd8];
	add.s64 	%rd9, %rd5, %rd7;
	ld.global.f32 	%f2, [%rd9];
	sub.f32 	%f3, %f1, %f2;
	mul.f32 	%f4, %f3, %f3;
	cvt.rn.f32.s32 	%f5, %r2;
	div.rn.f32 	%f6, %f4, %f5;
	atom.global.add.f32 	%f7, [%rd6], %f6;
$L__BB9_2:
	ret;

}
	// .globl	mseGradKernel
.visible .entry mseGradKernel(
	.param .u64 .ptr .align 1 mseGradKernel_param_0,
	.param .u64 .ptr .align 1 mseGradKernel_param_1,
	.param .u64 .ptr .align 1 mseGradKernel_param_2,
	.param .u32 mseGradKernel_param_3
)
{
	.reg .pred 	%p<2>;
	.reg .b32 	%r<6>;
	.reg .b32 	%f<7>;
	.reg .b64 	%rd<11>;

	ld.param.u64 	%rd1, [mseGradKernel_param_0];
	ld.param.u64 	%rd2, [mseGradKernel_param_1];
	ld.param.u64 	%rd3, [mseGradKernel_param_2];
	ld.param.u32 	%r2, [mseGradKernel_param_3];
	mov.u32 	%r3, %ctaid.x;
	mov.u32 	%r4, %ntid.x;
	mov.u32 	%r5, %tid.x;
	mad.lo.s32 	%r1, %r3, %r4, %r5;
	setp.ge.s32 	%p1, %r1, %r2;
	@%p1 bra 	$L__BB10_2;
	cvta.to.global.u64 	%rd4, %rd1;
	cvta.to.global.u64 	%rd5, %rd2;
	cvta.to.global.u64 	%rd6, %rd3;
	mul.wide.s32 	%rd7, %r1, 4;
	add.s64 	%rd8, %rd4, %rd7;
	ld.global.f32 	%f1, [%rd8];
	add.s64 	%rd9, %rd5, %rd7;
	ld.global.f32 	%f2, [%rd9];
	sub.f32 	%f3, %f1, %f2;
	add.f32 	%f4, %f3, %f3;
	cvt.rn.f32.s32 	%f5, %r2;
	div.rn.f32 	%f6, %f4, %f5;
	add.s64 	%rd10, %rd6, %rd7;
	st.global.f32 	[%rd10], %f6;
$L__BB10_2:
	ret;

}
	// .globl	elementwiseMulKernel
.visible .entry elementwiseMulKernel(
	.param .u64 .ptr .align 1 elementwiseMulKernel_param_0,
	.param .u64 .ptr .align 1 elementwiseMulKernel_param_1,
	.param .u64 .ptr .align 1 elementwiseMulKernel_param_2,
	.param .u32 elementwiseMulKernel_param_3
)
{
	.reg .pred 	%p<2>;
	.reg .b32 	%r<6>;
	.reg .b32 	%f<4>;
	.reg .b64 	%rd<11>;

	ld.param.u64 	%rd1, [elementwiseMulKernel_param_0];
	ld.param.u64 	%rd2, [elementwiseMulKernel_param_1];
	ld.param.u64 	%rd3, [elementwiseMulKernel_param_2];
	ld.param.u32 	%r2, [elementwiseMulKernel_param_3];
	mov.u32 	%r3, %ctaid.x;
	mov.u32 	%r4, %ntid.x;
	mov.u32 	%r5, %tid.x;
	mad.lo.s32 	%r1, %r3, %r4, %r5;
	setp.ge.s32 	%p1, %r1, %r2;
	@%p1 bra 	$L__BB11_2;
	cvta.to.global.u64 	%rd4, %rd1;
	cvta.to.global.u64 	%rd5, %rd2;
	cvta.to.global.u64 	%rd6, %rd3;
	mul.wide.s32 	%rd7, %r1, 4;
	add.s64 	%rd8, %rd4, %rd7;
	ld.global.f32 	%f1, [%rd8];
	add.s64 	%rd9, %rd5, %rd7;
	ld.global.f32 	%f2, [%rd9];
	mul.f32 	%f3, %f1, %f2;
	add.s64 	%rd10, %rd6, %rd7;
	st.global.f32 	[%rd10], %f3;
$L__BB11_2:
	ret;

}
	// .globl	matrixMulTransposeKernel
.visible .entry matrixMulTransposeKernel(
	.param .u64 .ptr .align 1 matrixMulTransposeKernel_param_0,
	.param .u64 .ptr .align 1 matrixMulTransposeKernel_param_1,
	.param .u64 .ptr .align 1 matrixMulTransposeKernel_param_2,
	.param .u32 matrixMulTransposeKernel_param_3,
	.param .u32 matrixMulTransposeKernel_param_4
)
{
	.reg .pred 	%p<11>;
	.reg .b32 	%r<38>;
	.reg .b32 	%f<112>;
	.reg .b64 	%rd<58>;

	ld.param.u64 	%rd10, [matrixMulTransposeKernel_param_0];
	ld.param.u64 	%rd11, [matrixMulTransposeKernel_param_1];
	ld.param.u64 	%rd9, [matrixMulTransposeKernel_param_2];
	ld.param.u32 	%r23, [matrixMulTransposeKernel_param_3];
	ld.param.u32 	%r24, [matrixMulTransposeKernel_param_4];
	cvta.to.global.u64 	%rd1, %rd11;
	cvta.to.global.u64 	%rd2, %rd10;
	mov.u32 	%r25, %ctaid.x;
	mov.u32 	%r26, %ntid.x;
	mov.u32 	%r27, %tid.x;
	mad.lo.s32 	%r1, %r25, %r26, %r27;
	setp.ge.s32 	%p1, %r1, %r23;
	@%p1 bra 	$L__BB12_15;
	setp.lt.s32 	%p2, %r24, 1;
	mov.f32 	%f111, 0f00000000;
	@%p2 bra 	$L__BB12_14;
	and.b32  	%r2, %r24, 15;
	setp.lt.u32 	%p3, %r24, 16;
	mov.f32 	%f111, 0f00000000;
	mov.b32 	%r34, 0;
	@%p3 bra 	$L__BB12_5;
	and.b32  	%r34, %r24, 2147483632;
	neg.s32 	%r32, %r34;
	shl.b32 	%r5, %r23, 4;
	add.s64 	%rd56, %rd1, 32;
	mov.f32 	%f111, 0f00000000;
	mul.wide.s32 	%rd14, %r23, 4;
	mov.u32 	%r31, %r1;
$L__BB12_4:
	.pragma "nounroll";
	mul.wide.s32 	%rd12, %r31, 4;
	add.s64 	%rd13, %rd2, %rd12;
	ld.global.f32 	%f18, [%rd13];
	ld.global.f32 	%f19, [%rd56+-32];
	fma.rn.f32 	%f20, %f18, %f19, %f111;
	add.s64 	%rd15, %rd13, %rd14;
	ld.global.f32 	%f21, [%rd15];
	ld.global.f32 	%f22, [%rd56+-28];
	fma.rn.f32 	%f23, %f21, %f22, %f20;
	add.s64 	%rd16, %rd15, %rd14;
	ld.global.f32 	%f24, [%rd16];
	ld.global.f32 	%f25, [%rd56+-24];
	fma.rn.f32 	%f26, %f24, %f25, %f23;
	add.s64 	%rd17, %rd16, %rd14;
	ld.global.f32 	%f27, [%rd17];
	ld.global.f32 	%f28, [%rd56+-20];
	fma.rn.f32 	%f29, %f27, %f28, %f26;
	add.s64 	%rd18, %rd17, %rd14;
	ld.global.f32 	%f30, [%rd18];
	ld.global.f32 	%f31, [%rd56+-16];
	fma.rn.f32 	%f32, %f30, %f31, %f29;
	add.s64 	%rd19, %rd18, %rd14;
	ld.global.f32 	%f33, [%rd19];
	ld.global.f32 	%f34, [%rd56+-12];
	fma.rn.f32 	%f35, %f33, %f34, %f32;
	add.s64 	%rd20, %rd19, %rd14;
	ld.global.f32 	%f36, [%rd20];
	ld.global.f32 	%f37, [%rd56+-8];
	fma.rn.f32 	%f38, %f36, %f37, %f35;
	add.s64 	%rd21, %rd20, %rd14;
	ld.global.f32 	%f39, [%rd21];
	ld.global.f32 	%f40, [%rd56+-4];
	fma.rn.f32 	%f41, %f39, %f40, %f38;
	add.s64 	%rd22, %rd21, %rd14;
	ld.global.f32 	%f42, [%rd22];
	ld.global.f32 	%f43, [%rd56];
	fma.rn.f32 	%f44, %f42, %f43, %f41;
	add.s64 	%rd23, %rd22, %rd14;
	ld.global.f32 	%f45, [%rd23];
	ld.global.f32 	%f46, [%rd56+4];
	fma.rn.f32 	%f47, %f45, %f46, %f44;
	add.s64 	%rd24, %rd23, %rd14;
	ld.global.f32 	%f48, [%rd24];
	ld.global.f32 	%f49, [%rd56+8];
	fma.rn.f32 	%f50, %f48, %f49, %f47;
	add.s64 	%rd25, %rd24, %rd14;
	ld.global.f32 	%f51, [%rd25];
	ld.global.f32 	%f52, [%rd56+12];
	fma.rn.f32 	%f53, %f51, %f52, %f50;
	add.s64 	%rd26, %rd25, %rd14;
	ld.global.f32 	%f54, [%rd26];
	ld.global.f32 	%f55, [%rd56+16];
	fma.rn.f32 	%f56, %f54, %f55, %f53;
	add.s64 	%rd27, %rd26, %rd14;
	ld.global.f32 	%f57, [%rd27];
	ld.global.f32 	%f58, [%rd56+20];
	fma.rn.f32 	%f59, %f57, %f58, %f56;
	add.s64 	%rd28, %rd27, %rd14;
	ld.global.f32 	%f60, [%rd28];
	ld.global.f32 	%f61, [%rd56+24];
	fma.rn.f32 	%f62, %f60, %f61, %f59;
	add.s64 	%rd29, %rd28, %rd14;
	ld.global.f32 	%f63, [%rd29];
	ld.global.f32 	%f64, [%rd56+28];
	fma.rn.f32 	%f111, %f63, %f64, %f62;
	add.s32 	%r32, %r32, 16;
	add.s32 	%r31, %r31, %r5;
	add.s64 	%rd56, %rd56, 64;
	setp.ne.s32 	%p4, %r32, 0;
	@%p4 bra 	$L__BB12_4;
$L__BB12_5:
	setp.eq.s32 	%p5, %r2, 0;
	@%p5 bra 	$L__BB12_14;
	and.b32  	%r11, %r24, 7;
	setp.lt.u32 	%p6, %r2, 8;
	@%p6 bra 	$L__BB12_8;
	mad.lo.s32 	%r29, %r34, %r23, %r1;
	mul.wide.s32 	%rd30, %r29, 4;
	add.s64 	%rd31, %rd2, %rd30;
	ld.global.f32 	%f66, [%rd31];
	mul.wide.u32 	%rd32, %r34, 4;
	add.s64 	%rd33, %rd1, %rd32;
	ld.global.f32 	%f67, [%rd33];
	fma.rn.f32 	%f68, %f66, %f67, %f111;
	mul.wide.s32 	%rd34, %r23, 4;
	add.s64 	%rd35, %rd31, %rd34;
	ld.global.f32 	%f69, [%rd35];
	ld.global.f32 	%f70, [%rd33+4];
	fma.rn.f32 	%f71, %f69, %f70, %f68;
	add.s64 	%rd36, %rd35, %rd34;
	ld.global.f32 	%f72, [%rd36];
	ld.global.f32 	%f73, [%rd33+8];
	fma.rn.f32 	%f74, %f72, %f73, %f71;
	add.s64 	%rd37, %rd36, %rd34;
	ld.global.f32 	%f75, [%rd37];
	ld.global.f32 	%f76, [%rd33+12];
	fma.rn.f32 	%f77, %f75, %f76, %f74;
	add.s64 	%rd38, %rd37, %rd34;
	ld.global.f32 	%f78, [%rd38];
	ld.global.f32 	%f79, [%rd33+16];
	fma.rn.f32 	%f80, %f78, %f79, %f77;
	add.s64 	%rd39, %rd38, %rd34;
	ld.global.f32 	%f81, [%rd39];
	ld.global.f32 	%f82, [%rd33+20];
	fma.rn.f32 	%f83, %f81, %f82, %f80;
	add.s64 	%rd40, %rd39, %rd34;
	ld.global.f32 	%f84, [%rd40];
	ld.global.f32 	%f85, [%rd33+24];
	fma.rn.f32 	%f86, %f84, %f85, %f83;
	add.s64 	%rd41, %rd40, %rd34;
	ld.global.f32 	%f87, [%rd41];
	ld.global.f32 	%f88, [%rd33+28];
	fma.rn.f32 	%f111, %f87, %f88, %f86;
	add.s32 	%r34, %r34, 8;
$L__BB12_8:
	setp.eq.s32 	%p7, %r11, 0;
	@%p7 bra 	$L__BB12_14;
	and.b32  	%r14, %r24, 3;
	setp.lt.u32 	%p8, %r11, 4;
	@%p8 bra 	$L__BB12_11;
	mad.lo.s32 	%r30, %r34, %r23, %r1;
	mul.wide.s32 	%rd42, %r30, 4;
	add.s64 	%rd43, %rd2, %rd42;
	ld.global.f32 	%f90, [%rd43];
	mul.wide.u32 	%rd44, %r34, 4;
	add.s64 	%rd45, %rd1, %rd44;
	ld.global.f32 	%f91, [%rd45];
	fma.rn.f32 	%f92, %f90, %f91, %f111;
	mul.wide.s32 	%rd46, %r23, 4;
	add.s64 	%rd47, %rd43, %rd46;
	ld.global.f32 	%f93, [%rd47];
	ld.global.f32 	%f94, [%rd45+4];
	fma.rn.f32 	%f95, %f93, %f94, %f92;
	add.s64 	%rd48, %rd47, %rd46;
	ld.global.f32 	%f96, [%rd48];
	ld.global.f32 	%f97, [%rd45+8];
	fma.rn.f32 	%f98, %f96, %f97, %f95;
	add.s64 	%rd49, %rd48, %rd46;
	ld.global.f32 	%f99, [%rd49];
	ld.global.f32 	%f100, [%rd45+12];
	fma.rn.f32 	%f111, %f99, %f100, %f98;
	add.s32 	%r34, %r34, 4;
$L__BB12_11:
	setp.eq.s32 	%p9, %r14, 0;
	@%p9 bra 	$L__BB12_14;
	mul.wide.u32 	%rd50, %r34, 4;
	add.s64 	%rd57, %rd1, %rd50;
	mad.lo.s32 	%r37, %r34, %r23, %r1;
	neg.s32 	%r36, %r14;
$L__BB12_13:
	.pragma "nounroll";
	mul.wide.s32 	%rd51, %r37, 4;
	add.s64 	%rd52, %rd2, %rd51;
	ld.global.f32 	%f101, [%rd52];
	ld.global.f32 	%f102, [%rd57];
	fma.rn.f32 	%f111, %f101, %f102, %f111;
	add.s64 	%rd57, %rd57, 4;
	add.s32 	%r37, %r37, %r23;
	add.s32 	%r36, %r36, 1;
	setp.ne.s32 	%p10, %r36, 0;
	@%p10 bra 	$L__BB12_13;
$L__BB12_14:
	cvta.to.global.u64 	%rd53, %rd9;
	mul.wide.s32 	%rd54, %r1, 4;
	add.s64 	%rd55, %rd53, %rd54;
	st.global.f32 	[%rd55], %f111;
$L__BB12_15:
	ret;

}
	// .globl	sumKernel
.visible .entry sumKernel(
	.param .u64 .ptr .align 1 sumKernel_param_0,
	.param .u64 .ptr .align 1 sumKernel_param_1,
	.param .u32 sumKernel_param_2
)
{
	.reg .pred 	%p<6>;
	.reg .b32 	%r<14>;
	.reg .b32 	%f<9>;
	.reg .b64 	%rd<9>;

	ld.param.u64 	%rd1, [sumKernel_param_0];
	ld.param.u64 	%rd2, [sumKernel_param_1];
	ld.param.u32 	%r8, [sumKernel_param_2];
	mov.u32 	%r1, %tid.x;
	mov.u32 	%r2, %ctaid.x;
	mov.u32 	%r13, %ntid.x;
	mad.lo.s32 	%r4, %r2, %r13, %r1;
	setp.ge.s32 	%p1, %r4, %r8;
	mov.f32 	%f8, 0f00000000;
	@%p1 bra 	$L__BB13_2;
	cvta.to.global.u64 	%rd3, %rd1;
	mul.wide.s32 	%rd4, %r4, 4;
	add.s64 	%rd5, %rd3, %rd4;
	ld.global.f32 	%f8, [%rd5];
$L__BB13_2:
	shl.b32 	%r9, %r1, 2;
	mov.u32 	%r10, sdata;
	add.s32 	%r5, %r10, %r9;
	st.shared.f32 	[%r5], %f8;
	bar.sync 	0;
	setp.lt.u32 	%p2, %r13, 2;
	@%p2 bra 	$L__BB13_6;
$L__BB13_3:
	shr.u32 	%r7, %r13, 1;
	setp.ge.u32 	%p3, %r1, %r7;
	@%p3 bra 	$L__BB13_5;
	shl.b32 	%r11, %r7, 2;
	add.s32 	%r12, %r5, %r11;
	ld.shared.f32 	%f4, [%r12];
	ld.shared.f32 	%f5, [%r5];
	add.f32 	%f6, %f4, %f5;
	st.shared.f32 	[%r5], %f6;
$L__BB13_5:
	bar.sync 	0;
	setp.gt.u32 	%p4, %r13, 3;
	mov.u32 	%r13, %r7;
	@%p4 bra 	$L__BB13_3;
$L__BB13_6:
	setp.ne.s32 	%p5, %r1, 0;
	@%p5 bra 	$L__BB13_8;
	ld.shared.f32 	%f7, [sdata];
	cvta.to.global.u64 	%rd6, %rd2;
	mul.wide.u32 	%rd7, %r2, 4;
	add.s64 	%rd8, %rd6, %rd7;
	st.global.f32 	[%rd8], %f7;
$L__BB13_8:
	ret;

}


// ===== COMPILED SASS (sm_100) =====

	.target	sm_100

	.elftype	@"ET_EXEC"


//--------------------- .note.nv.tkinfo           --------------------------
	.section	.note.nv.tkinfo,"",@"SHT_NOTE"
	.sectionflags	@"SHF_NOTE_NV_TKINFO"
	.tkinfo
        /*0018*/ 	.word	0x00000002
        /*0030*/ 	.string	""
        /*0030*/ 	.string	"ptxas"
        /*0030*/ 	.string	"Cuda compilation tools, release 13.0, V13.0.88"
        /*0030*/ 	.string	"Build cuda_13.0.r13.0/compiler.36424714_0"
        /*0030*/ 	.string	"-arch sm_100 -m 64 "



//--------------------- .note.nv.cuinfo           --------------------------
	.section	.note.nv.cuinfo,"",@"SHT_NOTE"
	.sectionflags	@"SHF_NOTE_NV_CUINFO"
        /*0018*/ 	.short	0x0002
        /*001a*/ 	.short	0x0064
        /*001c*/ 	.short	0x0082
	.zero		2


//--------------------- .nv.info                  --------------------------
	.section	.nv.info,"",@"SHT_CUDA_INFO"
	.align	4


	//----- nvinfo : EIATTR_REGCOUNT
	.align		4
        /*0000*/ 	.byte	0x04, 0x2f
        /*0002*/ 	.short	(.L_1 - .L_0)
	.align		4
.L_0:
        /*0004*/ 	.word	index@(matrixMulKernel)
        /*0008*/ 	.word	0x0000001e


	//----- nvinfo : EIATTR_FRAME_SIZE
	.align		4
.L_1:
        /*000c*/ 	.byte	0x04, 0x11
        /*000e*/ 	.short	(.L_3 - .L_2)
	.align		4
.L_2:
        /*0010*/ 	.word	index@(matrixMulKernel)
        /*0014*/ 	.word	0x00000000


	//----- nvinfo : EIATTR_REGCOUNT
	.align		4
.L_3:
        /*0018*/ 	.byte	0x04, 0x2f
        /*001a*/ 	.short	(.L_5 - .L_4)
	.align		4
.L_4:
        /*001c*/ 	.word	index@(matrixVectorMulKernel)
        /*0020*/ 	.word	0x0000001e


	//----- nvinfo : EIATTR_FRAME_SIZE
	.align		4
.L_5:
        /*0024*/ 	.byte	0x04, 0x11
        /*0026*/ 	.short	(.L_7 - .L_6)
	.align		4
.L_6:
        /*0028*/ 	.word	index@(matrixVectorMulKernel)
        /*002c*/ 	.word	0x00000000


	//----- nvinfo : EIATTR_REGCOUNT
	.align		4
.L_7:
        /*0030*/ 	.byte	0x04, 0x2f
        /*0032*/ 	.short	(.L_9 - .L_8)
	.align		4
.L_8:
        /*0034*/ 	.word	index@(dotProductKernel)
        /*0038*/ 	.word	0x0000000c


	//----- nvinfo : EIATTR_FRAME_SIZE
	.align		4
.L_9:
        /*003c*/ 	.byte	0x04, 0x11
        /*003e*/ 	.short	(.L_11 - .L_10)
	.align		4
.L_10:
        /*0040*/ 	.word	index@(dotProductKernel)
        /*0044*/ 	.word	0x00000000


	//----- nvinfo : EIATTR_REGCOUNT
	.align		4
.L_11:
        /*0048*/ 	.byte	0x04, 0x2f
        /*004a*/ 	.short	(.L_13 - .L_12)
	.align		4
.L_12:
        /*004c*/ 	.word	index@(reluKernel)
        /*0050*/ 	.word	0x0000000a


	//----- nvinfo : EIATTR_FRAME_SIZE
	.align		4
.L_13:
        /*0054*/ 	.byte	0x04, 0x11
        /*0056*/ 	.short	(.L_15 - .L_14)
	.align		4
.L_14:
        /*0058*/ 	.word	index@(reluKernel)
        /*005c*/ 	.word	0x00000000


	//----- nvinfo : EIATTR_REGCOUNT
	.align		4
.L_15:
        /*0060*/ 	.byte	0x04, 0x2f
        /*0062*/ 	.short	(.L_17 - .L_16)
	.align		4
.L_16:
        /*0064*/ 	.word	index@(reluGradKernel)
        /*0068*/ 	.word	0x0000000c


	//----- nvinfo : EIATTR_FRAME_SIZE
	.align		4
.L_17:
        /*006c*/ 	.byte	0x04, 0x11
        /*006e*/ 	.short	(.L_19 - .L_18)
	.align		4
.L_18:
        /*0070*/ 	.word	index@(reluGradKernel)
        /*0074*/ 	.word	0x00000000


	//----- nvinfo : EIATTR_REGCOUNT
	.align		4
.L_19:
        /*0078*/ 	.byte	0x04, 0x2f
        /*007a*/ 	.short	(.L_21 - .L_20)
	.align		4
.L_20:
        /*007c*/ 	.word	index@(sigmoidKernel)
        /*0080*/ 	.word	0x0000000e


	//----- nvinfo : EIATTR_FRAME_SIZE
	.align		4
.L_21:
        /*0084*/ 	.byte	0x04, 0x11
        /*0086*/ 	.short	(.L_23 - .L_22)
	.align		4
.L_22:
        /*0088*/ 	.word	index@($__internal_3_$__cuda_sm20_rcp_rn_f32_slowpath)
        /*008c*/ 	.word	0x00000000


	//----- nvinfo : EIATTR_FRAME_SIZE
	.align		4
.L_23:
        /*0090*/ 	.byte	0x04, 0x11
        /*0092*/ 	.short	(.L_25 - .L_24)
	.align		4
.L_24:
        /*0094*/ 	.word	index@(sigmoidKernel)
        /*0098*/ 	.word	0x00000000


	//----- nvinfo : EIATTR_REGCOUNT
	.align		4
.L_25:
        /*009c*/ 	.byte	0x04, 0x2f
        /*009e*/ 	.short	(.L_27 - .L_26)
	.align		4
.L_26:
        /*00a0*/ 	.word	index@(sigmoidGradKernel)
        /*00a4*/ 	.word	0x0000000e


	//----- nvinfo : EIATTR_FRAME_SIZE
	.align		4
.L_27:
        /*00a8*/ 	.byte	0x04, 0x11
        /*00aa*/ 	.short	(.L_29 - .L_28)
	.align		4
.L_28:
        /*00ac*/ 	.word	index@($__internal_2_$__cuda_sm20_rcp_rn_f32_slowpath)
        /*00b0*/ 	.word	0x00000000


	//----- nvinfo : EIATTR_FRAME_SIZE
	.align		4
.L_29:
        /*00b4*/ 	.byte	0x04, 0x11
        /*00b6*/ 	.short	(.L_31 - .L_30)
	.align		4
.L_30:
        /*00b8*/ 	.word	index@(sigmoidGradKernel)
        /*00bc*/ 	.word	0x00000000


	//----- nvinfo : EIATTR_REGCOUNT
	.align		4
.L_31:
        /*00c0*/ 	.byte	0x04, 0x2f
        /*00c2*/ 	.short	(.L_33 - .L_32)
	.align		4
.L_32:
        /*00c4*/ 	.word	index@(tanhKernel)
        /*00c8*/ 	.word	0x0000000e


	//----- nvinfo : EIATTR_FRAME_SIZE
	.align		4
.L_33:
        /*00cc*/ 	.byte	0x04, 0x11
        /*00ce*/ 	.short	(.L_35 - .L_34)
	.align		4
.L_34:
        /*00d0*/ 	.word	index@(tanhKernel)
        /*00d4*/ 	.word	0x00000000


	//----- nvinfo : EIATTR_REGCOUNT
	.align		4
.L_35:
        /*00d8*/ 	.byte	0x04, 0x2f
        /*00da*/ 	.short	(.L_37 - .L_36)
	.align		4
.L_36:
        /*00dc*/ 	.word	index@(tanhGradKernel)
        /*00e0*/ 	.word	0x0000000e


	//----- nvinfo : EIATTR_FRAME_SIZE
	.align		4
.L_37:
        /*00e4*/ 	.byte	0x04, 0x11
        /*00e6*/ 	.short	(.L_39 - .L_38)
	.align		4
.L_38:
        /*00e8*/ 	.word	index@(tanhGradKernel)
        /*00ec*/ 	.word	0x00000000


	//----- nvinfo : EIATTR_REGCOUNT
	.align		4
.L_39:
        /*00f0*/ 	.byte	0x04, 0x2f
        /*00f2*/ 	.short	(.L_41 - .L_40)
	.align		4
.L_40:
        /*00f4*/ 	.word	index@(mseLossKernel)
        /*00f8*/ 	.word	0x0000000e


	//----- nvinfo : EIATTR_FRAME_SIZE
	.align		4
.L_41:
        /*00fc*/ 	.byte	0x04, 0x11
        /*00fe*/ 	.short	(.L_43 - .L_42)
	.align		4
.L_42:
        /*0100*/ 	.word	index@($__internal_1_$__cuda_sm3x_div_rn_noftz_f32_slowpath)
        /*0104*/ 	.word	0x00000000


	//----- nvinfo : EIATTR_FRAME_SIZE
	.align		4
.L_43:
        /*0108*/ 	.byte	0x04, 0x11
        /*010a*/ 	.short	(.L_45 - .L_44)
	.align		4
.L_44:
        /*010c*/ 	.word	index@(mseLossKernel)
        /*0110*/ 	.word	0x00000000


	//----- nvinfo : EIATTR_REGCOUNT
	.align		4
.L_45:
        /*0114*/ 	.byte	0x04, 0x2f
        /*0116*/ 	.short	(.L_47 - .L_46)
	.align		4
.L_46:
        /*0118*/ 	.word	index@(mseGradKernel)
        /*011c*/ 	.word	0x00000010


	//----- nvinfo : EIATTR_FRAME_SIZE
	.align		4
.L_47:
        /*0120*/ 	.byte	0x04, 0x11
        /*0122*/ 	.short	(.L_49 - .L_48)
	.align		4
.L_48:
        /*0124*/ 	.word	index@($__internal_0_$__cuda_sm3x_div_rn_noftz_f32_slowpath)
        /*0128*/ 	.word	0x00000000


	//----- nvinfo : EIATTR_FRAME_SIZE
	.align		4
.L_49:
        /*012c*/ 	.byte	0x04, 0x11
        /*012e*/ 	.short	(.L_51 - .L_50)
	.align		4
.L_50:
        /*0130*/ 	.word	index@(mseGradKernel)
        /*0134*/ 	.word	0x00000000


	//----- nvinfo : EIATTR_REGCOUNT
	.align		4
.L_51:
        /*0138*/ 	.byte	0x04, 0x2f
        /*013a*/ 	.short	(.L_53 - .L_52)
	.align		4
.L_52:
        /*013c*/ 	.word	index@(elementwiseMulKernel)
        /*0140*/ 	.word	0x0000000c


	//----- nvinfo : EIATTR_FRAME_SIZE
	.align		4
.L_53:
        /*0144*/ 	.byte	0x04, 0x11
        /*0146*/ 	.short	(.L_55 - .L_54)
	.align		4
.L_54:
        /*0148*/ 	.word	index@(elementwiseMulKernel)
        /*014c*/ 	.word	0x00000000


	//----- nvinfo : EIATTR_REGCOUNT
	.align		4
.L_55:
        /*0150*/ 	.byte	0x04, 0x2f
        /*0152*/ 	.short	(.L_57 - .L_56)
	.align		4
.L_56:
        /*0154*/ 	.word	index@(matrixMulTransposeKernel)
        /*0158*/ 	.word	0x00000020


	//----- nvinfo : EIATTR_FRAME_SIZE
	.align		4
.L_57:
        /*015c*/ 	.byte	0x04, 0x11
        /*015e*/ 	.short	(.L_59 - .L_58)
	.align		4
.L_58:
        /*0160*/ 	.word	index@(matrixMulTransposeKernel)
        /*0164*/ 	.word	0x00000000


	//----- nvinfo : EIATTR_REGCOUNT
	.align		4
.L_59:
        /*0168*/ 	.byte	0x04, 0x2f
        /*016a*/ 	.short	(.L_61 - .L_60)
	.align		4
.L_60:
        /*016c*/ 	.word	index@(sumKernel)
        /*0170*/ 	.word	0x0000000b


	//----- nvinfo : EIATTR_FRAME_SIZE
	.align		4
.L_61:
        /*0174*/ 	.byte	0x04, 0x11
        /*0176*/ 	.short	(.L_63 - .L_62)
	.align		4
.L_62:
        /*0178*/ 	.word	index@(sumKernel)
        /*017c*/ 	.word	0x00000000


	//----- nvinfo : EIATTR_MIN_STACK_SIZE
	.align		4
.L_63:
        /*0180*/ 	.byte	0x04, 0x12
        /*0182*/ 	.short	(.L_65 - .L_64)
	.align		4
.L_64:
        /*0184*/ 	.word	index@(sumKernel)
        /*0188*/ 	.word	0x00000000


	//----- nvinfo : EIATTR_MIN_STACK_SIZE
	.align		4
.L_65:
        /*018c*/ 	.byte	0x04, 0x12
        /*018e*/ 	.short	(.L_67 - .L_66)
	.align		4
.L_66:
        /*0190*/ 	.word	index@(matrixMulTransposeKernel)
        /*0194*/ 	.word	0x00000000


	//----- nvinfo : EIATTR_MIN_STACK_SIZE
	.align		4
.L_67:
        /*0198*/ 	.byte	0x04, 0x12
        /*019a*/ 	.short	(.L_69 - .L_68)
	.align		4
.L_68:
        /*019c*/ 	.word	index@(elementwiseMulKernel)
        /*01a0*/ 	.word	0x00000000


	//----- nvinfo : EIATTR_MIN_STACK_SIZE
	.align		4
.L_69:
        /*01a4*/ 	.byte	0x04, 0x12
        /*01a6*/ 	.short	(.L_71 - .L_70)
	.align		4
.L_70:
        /*01a8*/ 	.word	index@(mseGradKernel)
        /*01ac*/ 	.word	0x00000000


	//----- nvinfo : EIATTR_MIN_STACK_SIZE
	.align		4
.L_71:
        /*01b0*/ 	.byte	0x04, 0x12
        /*01b2*/ 	.short	(.L_73 - .L_72)
	.align		4
.L_72:
        /*01b4*/ 	.word	index@(mseLossKernel)
        /*01b8*/ 	.word	0x00000000


	//----- nvinfo : EIATTR_MIN_STACK_SIZE
	.align		4
.L_73:
        /*01bc*/ 	.byte	0x04, 0x12
        /*01be*/ 	.short	(.L_75 - .L_74)
	.align		4
.L_74:
        /*01c0*/ 	.word	index@(tanhGradKernel)
        /*01c4*/ 	.word	0x00000000


	//----- nvinfo : EIATTR_MIN_STACK_SIZE
	.align		4
.L_75:
        /*01c8*/ 	.byte	0x04, 0x12
        /*01ca*/ 	.short	(.L_77 - .L_76)
	.align		4
.L_76:
        /*01cc*/ 	.word	index@(tanhKernel)
        /*01d0*/ 	.word	0x00000000


	//----- nvinfo : EIATTR_MIN_STACK_SIZE
	.align		4
.L_77:
        /*01d4*/ 	.byte	0x04, 0x12
        /*01d6*/ 	.short	(.L_79 - .L_78)
	.align		4
.L_78:
        /*01d8*/ 	.word	index@(sigmoidGradKernel)
        /*01dc*/ 	.word	0x00000000


	//----- nvinfo : EIATTR_MIN_STACK_SIZE
	.align		4
.L_79:
        /*01e0*/ 	.byte	0x04, 0x12
        /*01e2*/ 	.short	(.L_81 - .L_80)
	.align		4
.L_80:
        /*01e4*/ 	.word	index@(sigmoidKernel)
        /*01e8*/ 	.word	0x00000000


	//----- nvinfo : EIATTR_MIN_STACK_SIZE
	.align		4
.L_81:
        /*01ec*/ 	.byte	0x04, 0x12
        /*01ee*/ 	.short	(.L_83 - .L_82)
	.align		4
.L_82:
        /*01f0*/ 	.word	index@(reluGradKernel)
        /*01f4*/ 	.word	0x00000000


	//----- nvinfo : EIATTR_MIN_STACK_SIZE
	.align		4
.L_83:
        /*01f8*/ 	.byte	0x04, 0x12
        /*01fa*/ 	.short	(.L_85 - .L_84)
	.align		4
.L_84:
        /*01fc*/ 	.word	index@(reluKernel)
        /*0200*/ 	.word	0x00000000


	//----- nvinfo : EIATTR_MIN_STACK_SIZE
	.align		4
.L_85:
        /*0204*/ 	.byte	0x04, 0x12
        /*0206*/ 	.short	(.L_87 - .L_86)
	.align		4
.L_86:
        /*0208*/ 	.word	index@(dotProductKernel)
        /*020c*/ 	.word	0x00000000


	//----- nvinfo : EIATTR_MIN_STACK_SIZE
	.align		4
.L_87:
        /*0210*/ 	.byte	0x04, 0x12
        /*0212*/ 	.short	(.L_89 - .L_88)
	.align		4
.L_88:
        /*0214*/ 	.word	index@(matrixVectorMulKernel)
        /*0218*/ 	.word	0x00000000


	//----- nvinfo : EIATTR_MIN_STACK_SIZE
	.align		4
.L_89:
        /*021c*/ 	.byte	0x04, 0x12
        /*021e*/ 	.short	(.L_91 - .L_90)
	.align		4
.L_90:
        /*0220*/ 	.word	index@(matrixMulKernel)
        /*0224*/ 	.word	0x00000000
.L_91:


//--------------------- .nv.compat                --------------------------
	.section	.nv.compat,"",@"SHT_CUDA_COMPAT_INFO"
	.align	4
        /*0000*/ 	.byte	0x02, 0x09, 0x00, 0x00, 0x02, 0x02, 0x01, 0x00, 0x02, 0x05, 0x05, 0x00, 0x03, 0x07, 0x01, 0x01
        /*0010*/ 	.byte	0x02, 0x03, 0x00, 0x00, 0x02, 0x06, 0x01, 0x00, 0x04, 0x0b, 0x08, 0x00, 0x01, 0x00, 0x00, 0x00
        /*0020*/ 	.byte	0x00, 0x00, 0x00, 0x00


//--------------------- .nv.info.sumKernel        --------------------------
	.section	.nv.info.sumKernel,"",@"SHT_CUDA_INFO"
	.sectionflags	@""
	.align	4


	//----- nvinfo : EIATTR_CUDA_API_VERSION
	.align		4
        /*0000*/ 	.byte	0x04, 0x37
        /*0002*/ 	.short	(.L_93 - .L_92)
.L_92:
        /*0004*/ 	.word	0x00000082


	//----- nvinfo : EIATTR_KPARAM_INFO
	.align		4
.L_93:
        /*0008*/ 	.byte	0x04, 0x17
        /*000a*/ 	.short	(.L_95 - .L_94)
.L_94:
        /*000c*/ 	.word	0x00000000
        /*0010*/ 	.short	0x0002
        /*0012*/ 	.short	0x0010
        /*0014*/ 	.byte	0x00, 0xf0, 0x11, 0x00


	//----- nvinfo : EIATTR_KPARAM_INFO
	.align		4
.L_95:
        /*0018*/ 	.byte	0x04, 0x17
        /*001a*/ 	.short	(.L_97 - .L_96)
.L_96:
        /*001c*/ 	.word	0x00000000
        /*0020*/ 	.short	0x0001
        /*0022*/ 	.short	0x0008
        /*0024*/ 	.byte	0x00, 0xf5, 0x21, 0x00


	//----- nvinfo : EIATTR_KPARAM_INFO
	.align		4
.L_97:
        /*0028*/ 	.byte	0x04, 0x17
        /*002a*/ 	.short	(.L_99 - .L_98)
.L_98:
        /*002c*/ 	.word	0x00000000
        /*0030*/ 	.short	0x0000
        /*0032*/ 	.short	0x0000
        /*0034*/ 	.byte	0x00, 0xf5, 0x21, 0x00


	//----- nvinfo : EIATTR_SPARSE_MMA_MASK
	.align		4
.L_99:
        /*0038*/ 	.byte	0x03, 0x50
        /*003a*/ 	.short	0x0000


	//----- nvinfo : EIATTR_MAXREG_COUNT
	.align		4
        /*003c*/ 	.byte	0x03, 0x1b
        /*003e*/ 	.short	0x00ff


	//----- nvinfo : EIATTR_NUM_BARRIERS
	.align		4
        /*0040*/ 	.byte	0x02, 0x4c
        /*0042*/ 	.byte	0x01
	.zero		1


	//----- nvinfo : EIATTR_MERCURY_ISA_VERSION
	.align		4
        /*0044*/ 	.byte	0x03, 0x5f
        /*0046*/ 	.short	0x0101


	//----- nvinfo : EIATTR_VRC_CTA_INIT_COUNT
	.align		4
        /*0048*/ 	.byte	0x02, 0x4a
	.zero		1
	.zero		1


	//----- nvinfo : EIATTR_EXIT_INSTR_OFFSETS
	.align		4
        /*004c*/ 	.byte	0x04, 0x1c
        /*004e*/ 	.short	(.L_101 - .L_100)


	//   ....[0]....
.L_100:
        /*0050*/ 	.word	0x00000210


	//   ....[1]....
        /*0054*/ 	.word	0x00000290


	//----- nvinfo : EIATTR_CBANK_PARAM_SIZE
	.align		4
.L_101:
        /*0058*/ 	.byte	0x03, 0x19
        /*005a*/ 	.short	0x0014


	//----- nvinfo : EIATTR_PARAM_CBANK
	.align		4
        /*005c*/ 	.byte	0x04, 0x0a
        /*005e*/ 	.short	(.L_103 - .L_102)
	.align		4
.L_102:
        /*0060*/ 	.word	index@(.nv.constant0.sumKernel)
        /*0064*/ 	.short	0x0380
        /*0066*/ 	.short	0x0014


	//----- nvinfo : EIATTR_SW_WAR
	.align		4
.L_103:
        /*0068*/ 	.byte	0x04, 0x36
        /*006a*/ 	.short	(.L_105 - .L_104)
.L_104:
        /*006c*/ 	.word	0x00000008
.L_105:


//--------------------- .nv.info.matrixMulTransposeKernel --------------------------
	.section	.nv.info.matrixMulTransposeKernel,"",@"SHT_CUDA_INFO"
	.sectionflags	@""
	.align	4


	//----- nvinfo : EIATTR_CUDA_API_VERSION
	.align		4
        /*0000*/ 	.byte	0x04, 0x37
        /*0002*/ 	.short	(.L_107 - .L_106)
.L_106:
        /*0004*/ 	.word	0x00000082


	//----- nvinfo : EIATTR_KPARAM_INFO
	.align		4
.L_107:
        /*0008*/ 	.byte	0x04, 0x17
        /*000a*/ 	.short	(.L_109 - .L_108)
.L_108:
        /*000c*/ 	.word	0x00000000
        /*0010*/ 	.short	0x0004
        /*0012*/ 	.short	0x001c
        /*0014*/ 	.byte	0x00, 0xf0, 0x11, 0x00


	//----- nvinfo : EIATTR_KPARAM_INFO
	.align		4
.L_109:
        /*0018*/ 	.byte	0x04, 0x17
        /*001a*/ 	.short	(.L_111 - .L_110)
.L_110:
        /*001c*/ 	.word	0x00000000
        /*0020*/ 	.short	0x0003
        /*0022*/ 	.short	0x0018
        /*0024*/ 	.byte	0x00, 0xf0, 0x11, 0x00


	//----- nvinfo : EIATTR_KPARAM_INFO
	.align		4
.L_111:
        /*0028*/ 	.byte	0x04, 0x17
        /*002a*/ 	.short	(.L_113 - .L_112)
.L_112:
        /*002c*/ 	.word	0x00000000
        /*0030*/ 	.short	0x0002
        /*0032*/ 	.short	0x0010
        /*0034*/ 	.byte	0x00, 0xf5, 0x21, 0x00


	//----- nvinfo : EIATTR_KPARAM_INFO
	.align		4
.L_113:
        /*0038*/ 	.byte	0x04, 0x17
        /*003a*/ 	.short	(.L_115 - .L_114)
.L_114:
        /*003c*/ 	.word	0x00000000
        /*0040*/ 	.short	0x0001
        /*0042*/ 	.short	0x0008
        /*0044*/ 	.byte	0x00, 0xf5, 0x21, 0x00


	//----- nvinfo : EIATTR_KPARAM_INFO
	.align		4
.L_115:
        /*0048*/ 	.byte	0x04, 0x17
        /*004a*/ 	.short	(.L_117 - .L_116)
.L_116:
        /*004c*/ 	.word	0x00000000
        /*0050*/ 	.short	0x0000
        /*0052*/ 	.short	0x0000
        /*0054*/ 	.byte	0x00, 0xf5, 0x21, 0x00


	//----- nvinfo : EIATTR_SPARSE_MMA_MASK
	.align		4
.L_117:
        /*0058*/ 	.byte	0x03, 0x50
        /*005a*/ 	.short	0x0000


	//----- nvinfo : EIATTR_MAXREG_COUNT
	.align		4
        /*005c*/ 	.byte	0x03, 0x1b
        /*005e*/ 	.short	0x00ff


	//----- nvinfo : EIATTR_MERCURY_ISA_VERSION
	.align		4
        /*0060*/ 	.byte	0x03, 0x5f
        /*0062*/ 	.short	0x0101


	//----- nvinfo : EIATTR_VRC_CTA_INIT_COUNT
	.align		4
        /*0064*/ 	.byte	0x02, 0x4a
	.zero		1
	.zero		1


	//----- nvinfo : EIATTR_EXIT_INSTR_OFFSETS
	.align		4
        /*0068*/ 	.byte	0x04, 0x1c
        /*006a*/ 	.short	(.L_119 - .L_118)


	//   ....[0]....
.L_118:
        /*006c*/ 	.word	0x00000070


	//   ....[1]....
        /*0070*/ 	.word	0x00000bd0


	//----- nvinfo : EIATTR_CBANK_PARAM_SIZE
	.align		4
.L_119:
        /*0074*/ 	.byte	0x03, 0x19
        /*0076*/ 	.short	0x0020


	//----- nvinfo : EIATTR_PARAM_CBANK
	.align		4
        /*0078*/ 	.byte	0x04, 0x0a
        /*007a*/ 	.short	(.L_121 - .L_120)
	.align		4
.L_120:
        /*007c*/ 	.word	index@(.nv.constant0.matrixMulTransposeKernel)
        /*0080*/ 	.short	0x0380
        /*0082*/ 	.short	0x0020


	//----- nvinfo : EIATTR_SW_WAR
	.align		4
.L_121:
        /*0084*/ 	.byte	0x04, 0x36
        /*0086*/ 	.short	(.L_123 - .L_122)
.L_122:
        /*0088*/ 	.word	0x00000008
.L_123:


//--------------------- .nv.info.elementwiseMulKernel --------------------------
	.section	.nv.info.elementwiseMulKernel,"",@"SHT_CUDA_INFO"
	.sectionflags	@""
	.align	4


	//----- nvinfo : EIATTR_CUDA_API_VERSION
	.align		4
        /*0000*/ 	.byte	0x04, 0x37
        /*0002*/ 	.short	(.L_125 - .L_124)
.L_124:
        /*0004*/ 	.word	0x00000082


	//----- nvinfo : EIATTR_KPARAM_INFO
	.align		4
.L_125:
        /*0008*/ 	.byte	0x04, 0x17
        /*000a*/ 	.short	(.L_127 - .L_126)
.L_126:
        /*000c*/ 	.word	0x00000000
        /*0010*/ 	.short	0x0003
        /*0012*/ 	.short	0x0018
        /*0014*/ 	.byte	0x00, 0xf0, 0x11, 0x00


	//----- nvinfo : EIATTR_KPARAM_INFO
	.align		4
.L_127:
        /*0018*/ 	.byte	0x04, 0x17
        /*001a*/ 	.short	(.L_129 - .L_128)
.L_128:
        /*001c*/ 	.word	0x00000000
        /*0020*/ 	.short	0x0002
        /*0022*/ 	.short	0x0010
        /*0024*/ 	.byte	0x00, 0xf5, 0x21, 0x00


	//----- nvinfo : EIATTR_KPARAM_INFO
	.align		4
.L_129:
        /*0028*/ 	.byte	0x04, 0x17
        /*002a*/ 	.short	(.L_131 - .L_130)
.L_130:
        /*002c*/ 	.word	0x00000000
        /*0030*/ 	.short	0x0001
        /*0032*/ 	.short	0x0008
        /*0034*/ 	.byte	0x00, 0xf5, 0x21, 0x00


	//----- nvinfo : EIATTR_KPARAM_INFO
	.align		4
.L_131:
        /*0038*/ 	.byte	0x04, 0x17
        /*003a*/ 	.short	(.L_133 - .L_132)
.L_132:
        /*003c*/ 	.word	0x00000000
        /*0040*/ 	.short	0x0000
        /*0042*/ 	.short	0x0000
        /*0044*/ 	.byte	0x00, 0xf5, 0x21, 0x00


	//----- nvinfo : EIATTR_SPARSE_MMA_MASK
	.align		4
.L_133:
        /*0048*/ 	.byte	0x03, 0x50
        /*004a*/ 	.short	0x0000


	//----- nvinfo : EIATTR_MAXREG_COUNT
	.align		4
        /*004c*/ 	.byte	0x03, 0x1b
        /*004e*/ 	.short	0x00ff


	//----- nvinfo : EIATTR_MERCURY_ISA_VERSION
	.align		4
        /*0050*/ 	.byte	0x03, 0x5f
        /*0052*/ 	.short	0x0101


	//----- nvinfo : EIATTR_VRC_CTA_INIT_COUNT
	.align		4
        /*0054*/ 	.byte	0x02, 0x4a
	.zero		1
	.zero		1


	//----- nvinfo : EIATTR_EXIT_INSTR_OFFSETS
	.align		4
        /*0058*/ 	.byte	0x04, 0x1c
        /*005a*/ 	.short	(.L_135 - .L_134)


	//   ....[0]....
.L_134:
        /*005c*/ 	.word	0x00000070


	//   ....[1]....
        /*0060*/ 	.word	0x00000130


	//----- nvinfo : EIATTR_CBANK_PARAM_SIZE
	.align		4
.L_135:
        /*0064*/ 	.byte	0x03, 0x19
        /*0066*/ 	.short	0x001c


	//----- nvinfo : EIATTR_PARAM_CBANK
	.align		4
        /*0068*/ 	.byte	0x04, 0x0a
        /*006a*/ 	.short	(.L_137 - .L_136)
	.align		4
.L_136:
        /*006c*/ 	.word	index@(.nv.constant0.elementwiseMulKernel)
        /*0070*/ 	.short	0x0380
        /*0072*/ 	.short	0x001c


	//----- nvinfo : EIATTR_SW_WAR
	.align		4
.L_137:
        /*0074*/ 	.byte	0x04, 0x36
        /*0076*/ 	.short	(.L_139 - .L_138)
.L_138:
        /*0078*/ 	.word	0x00000008
.L_139:


//--------------------- .nv.info.mseGradKernel    --------------------------
	.section	.nv.info.mseGradKernel,"",@"SHT_CUDA_INFO"
	.sectionflags	@""
	.align	4


	//----- nvinfo : EIATTR_CUDA_API_VERSION
	.align		4
        /*0000*/ 	.byte	0x04, 0x37
        /*0002*/ 	.short	(.L_141 - .L_140)
.L_140:
        /*0004*/ 	.word	0x00000082


	//----- nvinfo : EIATTR_KPARAM_INFO
	.align		4
.L_141:
        /*0008*/ 	.byte	0x04, 0x17
        /*000a*/ 	.short	(.L_143 - .L_142)
.L_142:
        /*000c*/ 	.word	0x00000000
        /*0010*/ 	.short	0x0003
        /*0012*/ 	.short	0x0018
        /*0014*/ 	.byte	0x00, 0xf0, 0x11, 0x00


	//----- nvinfo : EIATTR_KPARAM_INFO
	.align		4
.L_143:
        /*0018*/ 	.byte	0x04, 0x17
        /*001a*/ 	.short	(.L_145 - .L_144)
.L_144:
        /*001c*/ 	.word	0x00000000
        /*0020*/ 	.short	0x0002
        /*0022*/ 	.short	0x0010
        /*0024*/ 	.byte	0x00, 0xf5, 0x21, 0x00


	//----- nvinfo : EIATTR_KPARAM_INFO
	.align		4
.L_145:
        /*0028*/ 	.byte	0x04, 0x17
        /*002a*/ 	.short	(.L_147 - .L_146)
.L_146:
        /*002c*/ 	.word	0x00000000
        /*0030*/ 	.short	0x0001
        /*0032*/ 	.short	0x0008
        /*0034*/ 	.byte	0x00, 0xf5, 0x21, 0x00


	//----- nvinfo : EIATTR_KPARAM_INFO
	.align		4
.L_147:
        /*0038*/ 	.byte	0x04, 0x17
        /*003a*/ 	.short	(.L_149 - .L_148)
.L_148:
        /*003c*/ 	.word	0x00000000
        /*0040*/ 	.short	0x0000
        /*0042*/ 	.short	0x0000
        /*0044*/ 	.byte	0x00, 0xf5, 0x21, 0x00


	//----- nvinfo : EIATTR_SPARSE_MMA_MASK
	.align		4
.L_149:
        /*0048*/ 	.byte	0x03, 0x50
        /*004a*/ 	.short	0x0000


	//----- nvinfo : EIATTR_MAXREG_COUNT
	.align		4
        /*004c*/ 	.byte	0x03, 0x1b
        /*004e*/ 	.short	0x00ff


	//----- nvinfo : EIATTR_MERCURY_ISA_VERSION
	.align		4
        /*0050*/ 	.byte	0x03, 0x5f
        /*0052*/ 	.short	0x0101


	//----- nvinfo : EIATTR_VRC_CTA_INIT_COUNT
	.align		4
        /*0054*/ 	.byte	0x02, 0x4a
	.zero		1
	.zero		1


	//----- nvinfo : EIATTR_EXIT_INSTR_OFFSETS
	.align		4
        /*0058*/ 	.byte	0x04, 0x1c
        /*005a*/ 	.short	(.L_151 - .L_150)


	//   ....[0]....
.L_150:
        /*005c*/ 	.word	0x00000070


	//   ....[1]....
        /*0060*/ 	.word	0x00000220


	//----- nvinfo : EIATTR_CRS_STACK_SIZE
	.align		4
.L_151:
        /*0064*/ 	.byte	0x04, 0x1e
        /*0066*/ 	.short	(.L_153 - .L_152)
.L_152:
        /*0068*/ 	.word	0x00000000


	//----- nvinfo : EIATTR_CBANK_PARAM_SIZE
	.align		4
.L_153:
        /*006c*/ 	.byte	0x03, 0x19
        /*006e*/ 	.short	0x001c


	//----- nvinfo : EIATTR_PARAM_CBANK
	.align		4
        /*0070*/ 	.byte	0x04, 0x0a
        /*0072*/ 	.short	(.L_155 - .L_154)
	.align		4
.L_154:
        /*0074*/ 	.word	index@(.nv.constant0.mseGradKernel)
        /*0078*/ 	.short	0x0380
        /*007a*/ 	.short	0x001c


	//----- nvinfo : EIATTR_SW_WAR
	.align		4
.L_155:
        /*007c*/ 	.byte	0x04, 0x36
        /*007e*/ 	.short	(.L_157 - .L_156)
.L_156:
        /*0080*/ 	.word	0x00000008
.L_157:


//--------------------- .nv.info.mseLossKernel    --------------------------
	.section	.nv.info.mseLossKernel,"",@"SHT_CUDA_INFO"
	.sectionflags	@""
	.align	4


	//----- nvinfo : EIATTR_CUDA_API_VERSION
	.align		4
        /*0000*/ 	.byte	0x04, 0x37
        /*0002*/ 	.short	(.L_159 - .L_158)
.L_158:
        /*0004*/ 	.word	0x00000082


	//----- nvinfo : EIATTR_KPARAM_INFO
	.align		4
.L_159:
        /*0008*/ 	.byte	0x04, 0x17
        /*000a*/ 	.short	(.L_161 - .L_160)
.L_160:
        /*000c*/ 	.word	0x00000000
        /*0010*/ 	.short	0x0003
        /*0012*/ 	.short	0x0018
        /*0014*/ 	.byte	0x00, 0xf0, 0x11, 0x00


	//----- nvinfo : EIATTR_KPARAM_INFO
	.align		4
.L_161:
        /*0018*/ 	.byte	0x04, 0x17
        /*001a*/ 	.short	(.L_163 - .L_162)
.L_162:
        /*001c*/ 	.word	0x00000000
        /*0020*/ 	.short	0x0002
        /*0022*/ 	.short	0x0010
        /*0024*/ 	.byte	0x00, 0xf5, 0x21, 0x00


	//----- nvinfo : EIATTR_KPARAM_INFO
	.align		4
.L_163:
        /*0028*/ 	.byte	0x04, 0x17
        /*002a*/ 	.short	(.L_165 - .L_164)
.L_164:
        /*002c*/ 	.word	0x00000000
        /*0030*/ 	.short	0x0001
        /*0032*/ 	.short	0x0008
        /*0034*/ 	.byte	0x00, 0xf5, 0x21, 0x00


	//----- nvinfo : EIATTR_KPARAM_INFO
	.align		4
.L_165:
        /*0038*/ 	.byte	0x04, 0x17
        /*003a*/ 	.short	(.L_167 - .L_166)
.L_166:
        /*003c*/ 	.word	0x00000000
        /*0040*/ 	.short	0x0000
        /*0042*/ 	.short	0x0000
        /*0044*/ 	.byte	0x00, 0xf5, 0x21, 0x00


	//----- nvinfo : EIATTR_SPARSE_MMA_MASK
	.align		4
.L_167:
        /*0048*/ 	.byte	0x03, 0x50
        /*004a*/ 	.short	0x0000


	//----- nvinfo : EIATTR_MAXREG_COUNT
	.align		4
        /*004c*/ 	.byte	0x03, 0x1b
        /*004e*/ 	.short	0x00ff


	//----- nvinfo : EIATTR_MERCURY_ISA_VERSION
	.align		4
        /*0050*/ 	.byte	0x03, 0x5f
        /*0052*/ 	.short	0x0101


	//----- nvinfo : EIATTR_VRC_CTA_INIT_COUNT
	.align		4
        /*0054*/ 	.byte	0x02, 0x4a
	.zero		1
	.zero		1


	//----- nvinfo : EIATTR_EXIT_INSTR_OFFSETS
	.align		4
        /*0058*/ 	.byte	0x04, 0x1c
        /*005a*/ 	.short	(.L_169 - .L_168)


	//   ....[0]....
.L_168:
        /*005c*/ 	.word	0x00000070


	//   ....[1]....
        /*0060*/ 	.word	0x00000200


	//----- nvinfo : EIATTR_CRS_STACK_SIZE
	.align		4
.L_169:
        /*0064*/ 	.byte	0x04, 0x1e
        /*0066*/ 	.short	(.L_171 - .L_170)
.L_170:
        /*0068*/ 	.word	0x00000000


	//----- nvinfo : EIATTR_CBANK_PARAM_SIZE
	.align		4
.L_171:
        /*006c*/ 	.byte	0x03, 0x19
        /*006e*/ 	.short	0x001c


	//----- nvinfo : EIATTR_PARAM_CBANK
	.align		4
        /*0070*/ 	.byte	0x04, 0x0a
        /*0072*/ 	.short	(.L_173 - .L_172)
	.align		4
.L_172:
        /*0074*/ 	.word	index@(.nv.constant0.mseLossKernel)
        /*0078*/ 	.short	0x0380
        /*007a*/ 	.short	0x001c


	//----- nvinfo : EIATTR_SW_WAR
	.align		4
.L_173:
        /*007c*/ 	.byte	0x04, 0x36
        /*007e*/ 	.short	(.L_175 - .L_174)
.L_174:
        /*0080*/ 	.word	0x00000008
.L_175:


//--------------------- .nv.info.tanhGradKernel   --------------------------
	.section	.nv.info.tanhGradKernel,"",@"SHT_CUDA_INFO"
	.sectionflags	@""
	.align	4


	//----- nvinfo : EIATTR_CUDA_API_VERSION
	.align		4
        /*0000*/ 	.byte	0x04, 0x37
        /*0002*/ 	.short	(.L_177 - .L_176)
.L_176:
        /*0004*/ 	.word	0x00000082


	//----- nvinfo : EIATTR_KPARAM_INFO
	.align		4
.L_177:
        /*0008*/ 	.byte	0x04, 0x17
        /*000a*/ 	.short	(.L_179 - .L_178)
.L_178:
        /*000c*/ 	.word	0x00000000
        /*0010*/ 	.short	0x0003
        /*0012*/ 	.short	0x0018
        /*0014*/ 	.byte	0x00, 0xf0, 0x11, 0x00


	//----- nvinfo : EIATTR_KPARAM_INFO
	.align		4
.L_179:
        /*0018*/ 	.byte	0x04, 0x17
        /*001a*/ 	.short	(.L_181 - .L_180)
.L_180:
        /*001c*/ 	.word	0x00000000
        /*0020*/ 	.short	0x0002
        /*0022*/ 	.short	0x0010
        /*0024*/ 	.byte	0x00, 0xf5, 0x21, 0x00


	//----- nvinfo : EIATTR_KPARAM_INFO
	.align		4
.L_181:
        /*0028*/ 	.byte	0x04, 0x17
        /*002a*/ 	.short	(.L_183 - .L_182)
.L_182:
        /*002c*/ 	.word	0x00000000
        /*0030*/ 	.short	0x0001
        /*0032*/ 	.short	0x0008
        /*0034*/ 	.byte	0x00, 0xf5, 0x21, 0x00


	//----- nvinfo : EIATTR_KPARAM_INFO
	.align		4
.L_183:
        /*0038*/ 	.byte	0x04, 0x17
        /*003a*/ 	.short	(.L_185 - .L_184)
.L_184:
        /*003c*/ 	.word	0x00000000
        /*0040*/ 	.short	0x0000
        /*0042*/ 	.short	0x0000
        /*0044*/ 	.byte	0x00, 0xf5, 0x21, 0x00


	//----- nvinfo : EIATTR_SPARSE_MMA_MASK
	.align		4
.L_185:
        /*0048*/ 	.byte	0x03, 0x50
        /*004a*/ 	.short	0x0000


	//----- nvinfo : EIATTR_MAXREG_COUNT
	.align		4
        /*004c*/ 	.byte	0x03, 0x1b
        /*004e*/ 	.short	0x00ff


	//----- nvinfo : EIATTR_MERCURY_ISA_VERSION
	.align		4
        /*0050*/ 	.byte	0x03, 0x5f
        /*0052*/ 	.short	0x0101


	//----- nvinfo : EIATTR_VRC_CTA_INIT_COUNT
	.align		4
        /*0054*/ 	.byte	0x02, 0x4a
	.zero		1
	.zero		1


	//----- nvinfo : EIATTR_EXIT_INSTR_OFFSETS
	.align		4
        /*0058*/ 	.byte	0x04, 0x1c
        /*005a*/ 	.short	(.L_187 - .L_186)


	//   ....[0]....
.L_186:
        /*005c*/ 	.word	0x00000070


	//   ....[1]....
        /*0060*/ 	.word	0x00000250


	//----- nvinfo : EIATTR_CBANK_PARAM_SIZE
	.align		4
.L_187:
        /*0064*/ 	.byte	0x03, 0x19
        /*0066*/ 	.short	0x001c


	//----- nvinfo : EIATTR_PARAM_CBANK
	.align		4
        /*0068*/ 	.byte	0x04, 0x0a
        /*006a*/ 	.short	(.L_189 - .L_188)
	.align		4
.L_188:
        /*006c*/ 	.word	index@(.nv.constant0.tanhGradKernel)
        /*0070*/ 	.short	0x0380
        /*0072*/ 	.short	0x001c


	//----- nvinfo : EIATTR_SW_WAR
	.align		4
.L_189:
        /*0074*/ 	.byte	0x04, 0x36
        /*0076*/ 	.short	(.L_191 - .L_190)
.L_190:
        /*0078*/ 	.word	0x00000008
.L_191:


//--------------------- .nv.info.tanhKernel       --------------------------
	.section	.nv.info.tanhKernel,"",@"SHT_CUDA_INFO"
	.sectionflags	@""
	.align	4


	//----- nvinfo : EIATTR_CUDA_API_VERSION
	.align		4
        /*0000*/ 	.byte	0x04, 0x37
        /*0002*/ 	.short	(.L_193 - .L_192)
.L_192:
        /*0004*/ 	.word	0x00000082


	//----- nvinfo : EIATTR_KPARAM_INFO
	.align		4
.L_193:
        /*0008*/ 	.byte	0x04, 0x17
        /*000a*/ 	.short	(.L_195 - .L_194)
.L_194:
        /*000c*/ 	.word	0x00000000
        /*0010*/ 	.short	0x0002
        /*0012*/ 	.short	0x0010
        /*0014*/ 	.byte	0x00, 0xf0, 0x11, 0x00


	//----- nvinfo : EIATTR_KPARAM_INFO
	.align		4
.L_195:
        /*0018*/ 	.byte	0x04, 0x17
        /*001a*/ 	.short	(.L_197 - .L_196)
.L_196:
        /*001c*/ 	.word	0x00000000
        /*0020*/ 	.short	0x0001
        /*0022*/ 	.short	0x0008
        /*0024*/ 	.byte	0x00, 0xf5, 0x21, 0x00


	//----- nvinfo : EIATTR_KPARAM_INFO
	.align		4
.L_197:
        /*0028*/ 	.byte	0x04, 0x17
        /*002a*/ 	.short	(.L_199 - .L_198)
.L_198:
        /*002c*/ 	.word	0x00000000
        /*0030*/ 	.short	0x0000
        /*0032*/ 	.short	0x0000
        /*0034*/ 	.byte	0x00, 0xf5, 0x21, 0x00


	//----- nvinfo : EIATTR_SPARSE_MMA_MASK
	.align		4
.L_199:
        /*0038*/ 	.byte	0x03, 0x50
        /*003a*/ 	.short	0x0000


	//----- nvinfo : EIATTR_MAXREG_COUNT
	.align		4
        /*003c*/ 	.byte	0x03, 0x1b
        /*003e*/ 	.short	0x00ff


	//----- nvinfo : EIATTR_MERCURY_ISA_VERSION
	.align		4
        /*0040*/ 	.byte	0x03, 0x5f
        /*0042*/ 	.short	0x0101


	//----- nvinfo : EIATTR_VRC_CTA_INIT_COUNT
	.align		4
        /*0044*/ 	.byte	0x02, 0x4a
	.zero		1
	.zero		1


	//----- nvinfo : EIATTR_EXIT_INSTR_OFFSETS
	.align		4
        /*0048*/ 	.byte	0x04, 0x1c
        /*004a*/ 	.short	(.L_201 - .L_200)


	//   ....[0]....
.L_200:
        /*004c*/ 	.word	0x00000070


	//   ....[1]....
        /*0050*/ 	.word	0x00000200


	//----- nvinfo : EIATTR_CBANK_PARAM_SIZE
	.align		4
.L_201:
        /*0054*/ 	.byte	0x03, 0x19
        /*0056*/ 	.short	0x0014


	//----- nvinfo : EIATTR_PARAM_CBANK
	.align		4
        /*0058*/ 	.byte	0x04, 0x0a
        /*005a*/ 	.short	(.L_203 - .L_202)
	.align		4
.L_202:
        /*005c*/ 	.word	index@(.nv.constant0.tanhKernel)
        /*0060*/ 	.short	0x0380
        /*0062*/ 	.short	0x0014


	//----- nvinfo : EIATTR_SW_WAR
	.align		4
.L_203:
        /*0064*/ 	.byte	0x04, 0x36
        /*0066*/ 	.short	(.L_205 - .L_204)
.L_204:
        /*0068*/ 	.word	0x00000008
.L_205:


//--------------------- .nv.info.sigmoidGradKernel --------------------------
	.section	.nv.info.sigmoidGradKernel,"",@"SHT_CUDA_INFO"
	.sectionflags	@""
	.align	4


	//----- nvinfo : EIATTR_CUDA_API_VERSION
	.align		4
        /*0000*/ 	.byte	0x04, 0x37
        /*0002*/ 	.short	(.L_207 - .L_206)
.L_206:
        /*0004*/ 	.word	0x00000082


	//----- nvinfo : EIATTR_KPARAM_INFO
	.align		4
.L_207:
        /*0008*/ 	.byte	0x04, 0x17
        /*000a*/ 	.short	(.L_209 - .L_208)
.L_208:
        /*000c*/ 	.word	0x00000000
        /*0010*/ 	.short	0x0003
        /*0012*/ 	.short	0x0018
        /*0014*/ 	.byte	0x00, 0xf0, 0x11, 0x00


	//----- nvinfo : EIATTR_KPARAM_INFO
	.align		4
.L_209:
        /*0018*/ 	.byte	0x04, 0x17
        /*001a*/ 	.short	(.L_211 - .L_210)
.L_210:
        /*001c*/ 	.word	0x00000000
        /*0020*/ 	.short	0x0002
        /*0022*/ 	.short	0x0010
        /*0024*/ 	.byte	0x00, 0xf5, 0x21, 0x00


	//----- nvinfo : EIATTR_KPARAM_INFO
	.align		4
.L_211:
        /*0028*/ 	.byte	0x04, 0x17
        /*002a*/ 	.short	(.L_213 - .L_212)
.L_212:
        /*002c*/ 	.word	0x00000000
        /*0030*/ 	.short	0x0001
        /*0032*/ 	.short	0x0008
        /*0034*/ 	.byte	0x00, 0xf5, 0x21, 0x00


	//----- nvinfo : EIATTR_KPARAM_INFO
	.align		4
.L_213:
        /*0038*/ 	.byte	0x04, 0x17
        /*003a*/ 	.short	(.L_215 - .L_214)
.L_214:
        /*003c*/ 	.word	0x00000000
        /*0040*/ 	.short	0x0000
        /*0042*/ 	.short	0x0000
        /*0044*/ 	.byte	0x00, 0xf5, 0x21, 0x00


	//----- nvinfo : EIATTR_SPARSE_MMA_MASK
	.align		4
.L_215:
        /*0048*/ 	.byte	0x03, 0x50
        /*004a*/ 	.short	0x0000


	//----- nvinfo : EIATTR_MAXREG_COUNT
	.align		4
        /*004c*/ 	.byte	0x03, 0x1b
        /*004e*/ 	.short	0x00ff


	//----- nvinfo : EIATTR_MERCURY_ISA_VERSION
	.align		4
        /*0050*/ 	.byte	0x03, 0x5f
        /*0052*/ 	.short	0x0101


	//----- nvinfo : EIATTR_VRC_CTA_INIT_COUNT
	.align		4
        /*0054*/ 	.byte	0x02, 0x4a
	.zero		1
	.zero		1


	//----- nvinfo : EIATTR_EXIT_INSTR_OFFSETS
	.align		4
        /*0058*/ 	.byte	0x04, 0x1c
        /*005a*/ 	.short	(.L_217 - .L_216)


	//   ....[0]....
.L_216:
        /*005c*/ 	.word	0x00000070


	//   ....[1]....
        /*0060*/ 	.word	0x000002c0


	//----- nvinfo : EIATTR_CRS_STACK_SIZE
	.align		4
.L_217:
        /*0064*/ 	.byte	0x04, 0x1e
        /*0066*/ 	.short	(.L_219 - .L_218)
.L_218:
        /*0068*/ 	.word	0x00000000


	//----- nvinfo : EIATTR_CBANK_PARAM_SIZE
	.align		4
.L_219:
        /*006c*/ 	.byte	0x03, 0x19
        /*006e*/ 	.short	0x001c


	//----- nvinfo : EIATTR_PARAM_CBANK
	.align		4
        /*0070*/ 	.byte	0x04, 0x0a
        /*0072*/ 	.short	(.L_221 - .L_220)
	.align		4
.L_220:
        /*0074*/ 	.word	index@(.nv.constant0.sigmoidGradKernel)
        /*0078*/ 	.short	0x0380
        /*007a*/ 	.short	0x001c


	//----- nvinfo : EIATTR_SW_WAR
	.align		4
.L_221:
        /*007c*/ 	.byte	0x04, 0x36
        /*007e*/ 	.short	(.L_223 - .L_222)
.L_222:
        /*0080*/ 	.word	0x00000008
.L_223:


//--------------------- .nv.info.sigmoidKernel    --------------------------
	.section	.nv.info.sigmoidKernel,"",@"SHT_CUDA_INFO"
	.sectionflags	@""
	.align	4


	//----- nvinfo : EIATTR_CUDA_API_VERSION
	.align		4
        /*0000*/ 	.byte	0x04, 0x37
        /*0002*/ 	.short	(.L_225 - .L_224)
.L_224:
        /*0004*/ 	.word	0x00000082


	//----- nvinfo : EIATTR_KPARAM_INFO
	.align		4
.L_225:
        /*0008*/ 	.byte	0x04, 0x17
        /*000a*/ 	.short	(.L_227 - .L_226)
.L_226:
        /*000c*/ 	.word	0x00000000
        /*0010*/ 	.short	0x0002
        /*0012*/ 	.short	0x0010
        /*0014*/ 	.byte	0x00, 0xf0, 0x11, 0x00


	//----- nvinfo : EIATTR_KPARAM_INFO
	.align		4
.L_227:
        /*0018*/ 	.byte	0x04, 0x17
        /*001a*/ 	.short	(.L_229 - .L_228)
.L_228:
        /*001c*/ 	.word	0x00000000
        /*0020*/ 	.short	0x0001
        /*0022*/ 	.short	0x0008
        /*0024*/ 	.byte	0x00, 0xf5, 0x21, 0x00


	//----- nvinfo : EIATTR_KPARAM_INFO
	.align		4
.L_229:
        /*0028*/ 	.byte	0x04, 0x17
        /*002a*/ 	.short	(.L_231 - .L_230)
.L_230:
        /*002c*/ 	.word	0x00000000
        /*0030*/ 	.short	0x0000
        /*0032*/ 	.short	0x0000
        /*0034*/ 	.byte	0x00, 0xf5, 0x21, 0x00


	//----- nvinfo : EIATTR_SPARSE_MMA_MASK
	.align		4
.L_231:
        /*0038*/ 	.byte	0x03, 0x50
        /*003a*/ 	.short	0x0000


	//----- nvinfo : EIATTR_MAXREG_COUNT
	.align		4
        /*003c*/ 	.byte	0x03, 0x1b
        /*003e*/ 	.short	0x00ff


	//----- nvinfo : EIATTR_MERCURY_ISA_VERSION
	.align		4
        /*0040*/ 	.byte	0x03, 0x5f
        /*0042*/ 	.short	0x0101


	//----- nvinfo : EIATTR_VRC_CTA_INIT_COUNT
	.align		4
        /*0044*/ 	.byte	0x02, 0x4a
	.zero		1
	.zero		1


	//----- nvinfo : EIATTR_EXIT_INSTR_OFFSETS
	.align		4
        /*0048*/ 	.byte	0x04, 0x1c
        /*004a*/ 	.short	(.L_233 - .L_232)


	//   ....[0]....
.L_232:
        /*004c*/ 	.word	0x00000070


	//   ....[1]....
        /*0050*/ 	.word	0x00000260


	//----- nvinfo : EIATTR_CRS_STACK_SIZE
	.align		4
.L_233:
        /*0054*/ 	.byte	0x04, 0x1e
        /*0056*/ 	.short	(.L_235 - .L_234)
.L_234:
        /*0058*/ 	.word	0x00000000


	//----- nvinfo : EIATTR_CBANK_PARAM_SIZE
	.align		4
.L_235:
        /*005c*/ 	.byte	0x03, 0x19
        /*005e*/ 	.short	0x0014


	//----- nvinfo : EIATTR_PARAM_CBANK
	.align		4
        /*0060*/ 	.byte	0x04, 0x0a
        /*0062*/ 	.short	(.L_237 - .L_236)
	.align		4
.L_236:
        /*0064*/ 	.word	index@(.nv.constant0.sigmoidKernel)
        /*0068*/ 	.short	0x0380
        /*006a*/ 	.short	0x0014


	//----- nvinfo : EIATTR_SW_WAR
	.align		4
.L_237:
        /*006c*/ 	.byte	0x04, 0x36
        /*006e*/ 	.short	(.L_239 - .L_238)
.L_238:
        /*0070*/ 	.word	0x00000008
.L_239:


//--------------------- .nv.info.reluGradKernel   --------------------------
	.section	.nv.info.reluGradKernel,"",@"SHT_CUDA_INFO"
	.sectionflags	@""
	.align	4


	//----- nvinfo : EIATTR_CUDA_API_VERSION
	.align		4
        /*0000*/ 	.byte	0x04, 0x37
        /*0002*/ 	.short	(.L_241 - .L_240)
.L_240:
        /*0004*/ 	.word	0x00000082


	//----- nvinfo : EIATTR_KPARAM_INFO
	.align		4
.L_241:
        /*0008*/ 	.byte	0x04, 0x17
        /*000a*/ 	.short	(.L_243 - .L_242)
.L_242:
        /*000c*/ 	.word	0x00000000
        /*0010*/ 	.short	0x0003
        /*0012*/ 	.short	0x0018
        /*0014*/ 	.byte	0x00, 0xf0, 0x11, 0x00


	//----- nvinfo : EIATTR_KPARAM_INFO
	.align		4
.L_243:
        /*0018*/ 	.byte	0x04, 0x17
        /*001a*/ 	.short	(.L_245 - .L_244)
.L_244:
        /*001c*/ 	.word	0x00000000
        /*0020*/ 	.short	0x0002
        /*0022*/ 	.short	0x0010
        /*0024*/ 	.byte	0x00, 0xf5, 0x21, 0x00


	//----- nvinfo : EIATTR_KPARAM_INFO
	.align		4
.L_245:
        /*0028*/ 	.byte	0x04, 0x17
        /*002a*/ 	.short	(.L_247 - .L_246)
.L_246:
        /*002c*/ 	.word	0x00000000
        /*0030*/ 	.short	0x0001
        /*0032*/ 	.short	0x0008
        /*0034*/ 	.byte	0x00, 0xf5, 0x21, 0x00


	//----- nvinfo : EIATTR_KPARAM_INFO
	.align		4
.L_247:
        /*0038*/ 	.byte	0x04, 0x17
        /*003a*/ 	.short	(.L_249 - .L_248)
.L_248:
        /*003c*/ 	.word	0x00000000
        /*0040*/ 	.short	0x0000
        /*0042*/ 	.short	0x0000
        /*0044*/ 	.byte	0x00, 0xf5, 0x21, 0x00


	//----- nvinfo : EIATTR_SPARSE_MMA_MASK
	.align		4
.L_249:
        /*0048*/ 	.byte	0x03, 0x50
        /*004a*/ 	.short	0x0000


	//----- nvinfo : EIATTR_MAXREG_COUNT
	.align		4
        /*004c*/ 	.byte	0x03, 0x1b
        /*004e*/ 	.short	0x00ff


	//----- nvinfo : EIATTR_MERCURY_ISA_VERSION
	.align		4
        /*0050*/ 	.byte	0x03, 0x5f
        /*0052*/ 	.short	0x0101


	//----- nvinfo : EIATTR_VRC_CTA_INIT_COUNT
	.align		4
        /*0054*/ 	.byte	0x02, 0x4a
	.zero		1
	.zero		1


	//----- nvinfo : EIATTR_EXIT_INSTR_OFFSETS
	.align		4
        /*0058*/ 	.byte	0x04, 0x1c
        /*005a*/ 	.short	(.L_251 - .L_250)


	//   ....[0]....
.L_250:
        /*005c*/ 	.word	0x00000070


	//   ....[1]....
        /*0060*/ 	.word	0x00000170


	//----- nvinfo : EIATTR_CRS_STACK_SIZE
	.align		4
.L_251:
        /*0064*/ 	.byte	0x04, 0x1e
        /*0066*/ 	.short	(.L_253 - .L_252)
.L_252:
        /*0068*/ 	.word	0x00000000


	//----- nvinfo : EIATTR_CBANK_PARAM_SIZE
	.align		4
.L_253:
        /*006c*/ 	.byte	0x03, 0x19
        /*006e*/ 	.short	0x001c


	//----- nvinfo : EIATTR_PARAM_CBANK
	.align		4
        /*0070*/ 	.byte	0x04, 0x0a
        /*0072*/ 	.short	(.L_255 - .L_254)
	.align		4
.L_254:
        /*0074*/ 	.word	index@(.nv.constant0.reluGradKernel)
        /*0078*/ 	.short	0x0380
        /*007a*/ 	.short	0x001c


	//----- nvinfo : EIATTR_SW_WAR
	.align		4
.L_255:
        /*007c*/ 	.byte	0x04, 0x36
        /*007e*/ 	.short	(.L_257 - .L_256)
.L_256:
        /*0080*/ 	.word	0x00000008
.L_257:


//--------------------- .nv.info.reluKernel       --------------------------
	.section	.nv.info.reluKernel,"",@"SHT_CUDA_INFO"
	.sectionflags	@""
	.align	4


	//----- nvinfo : EIATTR_CUDA_API_VERSION
	.align		4
        /*0000*/ 	.byte	0x04, 0x37
        /*0002*/ 	.short	(.L_259 - .L_258)
.L_258:
        /*0004*/ 	.word	0x00000082


	//----- nvinfo : EIATTR_KPARAM_INFO
	.align		4
.L_259:
        /*0008*/ 	.byte	0x04, 0x17
        /*000a*/ 	.short	(.L_261 - .L_260)
.L_260:
        /*000c*/ 	.word	0x00000000
        /*0010*/ 	.short	0x0002
        /*0012*/ 	.short	0x0010
        /*0014*/ 	.byte	0x00, 0xf0, 0x11, 0x00


	//----- nvinfo : EIATTR_KPARAM_INFO
	.align		4
.L_261:
        /*0018*/ 	.byte	0x04, 0x17
        /*001a*/ 	.short	(.L_263 - .L_262)
.L_262:
        /*001c*/ 	.word	0x00000000
        /*0020*/ 	.short	0x0001
        /*0022*/ 	.short	0x0008
        /*0024*/ 	.byte	0x00, 0xf5, 0x21, 0x00


	//----- nvinfo : EIATTR_KPARAM_INFO
	.align		4
.L_263:
        /*0028*/ 	.byte	0x04, 0x17
        /*002a*/ 	.short	(.L_265 - .L_264)
.L_264:
        /*002c*/ 	.word	0x00000000
        /*0030*/ 	.short	0x0000
        /*0032*/ 	.short	0x0000
        /*0034*/ 	.byte	0x00, 0xf5, 0x21, 0x00


	//----- nvinfo : EIATTR_SPARSE_MMA_MASK
	.align		4
.L_265:
        /*0038*/ 	.byte	0x03, 0x50
        /*003a*/ 	.short	0x0000


	//----- nvinfo : EIATTR_MAXREG_COUNT
	.align		4
        /*003c*/ 	.byte	0x03, 0x1b
        /*003e*/ 	.short	0x00ff


	//----- nvinfo : EIATTR_MERCURY_ISA_VERSION
	.align		4
        /*0040*/ 	.byte	0x03, 0x5f
        /*0042*/ 	.short	0x0101


	//----- nvinfo : EIATTR_VRC_CTA_INIT_COUNT
	.align		4
        /*0044*/ 	.byte	0x02, 0x4a
	.zero		1
	.zero		1


	//----- nvinfo : EIATTR_EXIT_INSTR_OFFSETS
	.align		4
        /*0048*/ 	.byte	0x04, 0x1c
        /*004a*/ 	.short	(.L_267 - .L_266)


	//   ....[0]....
.L_266:
        /*004c*/ 	.word	0x00000070


	//   ....[1]....
        /*0050*/ 	.word	0x00000100


	//----- nvinfo : EIATTR_CBANK_PARAM_SIZE
	.align		4
.L_267:
        /*0054*/ 	.byte	0x03, 0x19
        /*0056*/ 	.short	0x0014


	//----- nvinfo : EIATTR_PARAM_CBANK
	.align		4
        /*0058*/ 	.byte	0x04, 0x0a
        /*005a*/ 	.short	(.L_269 - .L_268)
	.align		4
.L_268:
        /*005c*/ 	.word	index@(.nv.constant0.reluKernel)
        /*0060*/ 	.short	0x0380
        /*0062*/ 	.short	0x0014


	//----- nvinfo : EIATTR_SW_WAR
	.align		4
.L_269:
        /*0064*/ 	.byte	0x04, 0x36
        /*0066*/ 	.short	(.L_271 - .L_270)
.L_270:
        /*0068*/ 	.word	0x00000008
.L_271:


//--------------------- .nv.info.dotProductKernel --------------------------
	.section	.nv.info.dotProductKernel,"",@"SHT_CUDA_INFO"
	.sectionflags	@""
	.align	4


	//----- nvinfo : EIATTR_CUDA_API_VERSION
	.align		4
        /*0000*/ 	.byte	0x04, 0x37
        /*0002*/ 	.short	(.L_273 - .L_272)
.L_272:
        /*0004*/ 	.word	0x00000082


	//----- nvinfo : EIATTR_KPARAM_INFO
	.align		4
.L_273:
        /*0008*/ 	.byte	0x04, 0x17
        /*000a*/ 	.short	(.L_275 - .L_274)
.L_274:
        /*000c*/ 	.word	0x00000000
        /*0010*/ 	.short	0x0003
        /*0012*/ 	.short	0x0018
        /*0014*/ 	.byte	0x00, 0xf0, 0x11, 0x00


	//----- nvinfo : EIATTR_KPARAM_INFO
	.align		4
.L_275:
        /*0018*/ 	.byte	0x04, 0x17
        /*001a*/ 	.short	(.L_277 - .L_276)
.L_276:
        /*001c*/ 	.word	0x00000000
        /*0020*/ 	.short	0x0002
        /*0022*/ 	.short	0x0010
        /*0024*/ 	.byte	0x00, 0xf5, 0x21, 0x00


	//----- nvinfo : EIATTR_KPARAM_INFO
	.align		4
.L_277:
        /*0028*/ 	.byte	0x04, 0x17
        /*002a*/ 	.short	(.L_279 - .L_278)
.L_278:
        /*002c*/ 	.word	0x00000000
        /*0030*/ 	.short	0x0001
        /*0032*/ 	.short	0x0008
        /*0034*/ 	.byte	0x00, 0xf5, 0x21, 0x00


	//----- nvinfo : EIATTR_KPARAM_INFO
	.align		4
.L_279:
        /*0038*/ 	.byte	0x04, 0x17
        /*003a*/ 	.short	(.L_281 - .L_280)
.L_280:
        /*003c*/ 	.word	0x00000000
        /*0040*/ 	.short	0x0000
        /*0042*/ 	.short	0x0000
        /*0044*/ 	.byte	0x00, 0xf5, 0x21, 0x00


	//----- nvinfo : EIATTR_SPARSE_MMA_MASK
	.align		4
.L_281:
        /*0048*/ 	.byte	0x03, 0x50
        /*004a*/ 	.short	0x0000


	//----- nvinfo : EIATTR_MAXREG_COUNT
	.align		4
        /*004c*/ 	.byte	0x03, 0x1b
        /*004e*/ 	.short	0x00ff


	//----- nvinfo : EIATTR_MERCURY_ISA_VERSION
	.align		4
        /*0050*/ 	.byte	0x03, 0x5f
        /*0052*/ 	.short	0x0101


	//----- nvinfo : EIATTR_VRC_CTA_INIT_COUNT
	.align		4
        /*0054*/ 	.byte	0x02, 0x4a
	.zero		1
	.zero		1


	//----- nvinfo : EIATTR_EXIT_INSTR_OFFSETS
	.align		4
        /*0058*/ 	.byte	0x04, 0x1c
        /*005a*/ 	.short	(.L_283 - .L_282)


	//   ....[0]....
.L_282:
        /*005c*/ 	.word	0x00000070


	//   ....[1]....
        /*0060*/ 	.word	0x00000130


	//----- nvinfo : EIATTR_CBANK_PARAM_SIZE
	.align		4
.L_283:
        /*0064*/ 	.byte	0x03, 0x19
        /*0066*/ 	.short	0x001c


	//----- nvinfo : EIATTR_PARAM_CBANK
	.align		4
        /*0068*/ 	.byte	0x04, 0x0a
        /*006a*/ 	.short	(.L_285 - .L_284)
	.align		4
.L_284:
        /*006c*/ 	.word	index@(.nv.constant0.dotProductKernel)
        /*0070*/ 	.short	0x0380
        /*0072*/ 	.short	0x001c


	//----- nvinfo : EIATTR_SW_WAR
	.align		4
.L_285:
        /*0074*/ 	.byte	0x04, 0x36
        /*0076*/ 	.short	(.L_287 - .L_286)
.L_286:
        /*0078*/ 	.word	0x00000008
.L_287:


//--------------------- .nv.info.matrixVectorMulKernel --------------------------
	.section	.nv.info.matrixVectorMulKernel,"",@"SHT_CUDA_INFO"
	.sectionflags	@""
	.align	4


	//----- nvinfo : EIATTR_CUDA_API_VERSION
	.align		4
        /*0000*/ 	.byte	0x04, 0x37
        /*0002*/ 	.short	(.L_289 - .L_288)
.L_288:
        /*0004*/ 	.word	0x00000082


	//----- nvinfo : EIATTR_KPARAM_INFO
	.align		4
.L_289:
        /*0008*/ 	.byte	0x04, 0x17
        /*000a*/ 	.short	(.L_291 - .L_290)
.L_290:
        /*000c*/ 	.word	0x00000000
        /*0010*/ 	.short	0x0004
        /*0012*/ 	.short	0x001c
        /*0014*/ 	.byte	0x00, 0xf0, 0x11, 0x00


	//----- nvinfo : EIATTR_KPARAM_INFO
	.align		4
.L_291:
        /*0018*/ 	.byte	0x04, 0x17
        /*001a*/ 	.short	(.L_293 - .L_292)
.L_292:
        /*001c*/ 	.word	0x00000000
        /*0020*/ 	.short	0x0003
        /*0022*/ 	.short	0x0018
        /*0024*/ 	.byte	0x00, 0xf0, 0x11, 0x00


	//----- nvinfo : EIATTR_KPARAM_INFO
	.align		4
.L_293:
        /*0028*/ 	.byte	0x04, 0x17
        /*002a*/ 	.short	(.L_295 - .L_294)
.L_294:
        /*002c*/ 	.word	0x00000000
        /*0030*/ 	.short	0x0002
        /*0032*/ 	.short	0x0010
        /*0034*/ 	.byte	0x00, 0xf5, 0x21, 0x00


	//----- nvinfo : EIATTR_KPARAM_INFO
	.align		4
.L_295:
        /*0038*/ 	.byte	0x04, 0x17
        /*003a*/ 	.short	(.L_297 - .L_296)
.L_296:
        /*003c*/ 	.word	0x00000000
        /*0040*/ 	.short	0x0001
        /*0042*/ 	.short	0x0008
        /*0044*/ 	.byte	0x00, 0xf5, 0x21, 0x00


	//----- nvinfo : EIATTR_KPARAM_INFO
	.align		4
.L_297:
        /*0048*/ 	.byte	0x04, 0x17
        /*004a*/ 	.short	(.L_299 - .L_298)
.L_298:
        /*004c*/ 	.word	0x00000000
        /*0050*/ 	.short	0x0000
        /*0052*/ 	.short	0x0000
        /*0054*/ 	.byte	0x00, 0xf5, 0x21, 0x00


	//----- nvinfo : EIATTR_SPARSE_MMA_MASK
	.align		4
.L_299:
        /*0058*/ 	.byte	0x03, 0x50
        /*005a*/ 	.short	0x0000


	//----- nvinfo : EIATTR_MAXREG_COUNT
	.align		4
        /*005c*/ 	.byte	0x03, 0x1b
        /*005e*/ 	.short	0x00ff


	//----- nvinfo : EIATTR_MERCURY_ISA_VERSION
	.align		4
        /*0060*/ 	.byte	0x03, 0x5f
        /*0062*/ 	.short	0x0101


	//----- nvinfo : EIATTR_VRC_CTA_INIT_COUNT
	.align		4
        /*0064*/ 	.byte	0x02, 0x4a
	.zero		1
	.zero		1


	//----- nvinfo : EIATTR_EXIT_INSTR_OFFSETS
	.align		4
        /*0068*/ 	.byte	0x04, 0x1c
        /*006a*/ 	.short	(.L_301 - .L_300)


	//   ....[0]....
.L_300:
        /*006c*/ 	.word	0x00000070


	//   ....[1]....
        /*0070*/ 	.word	0x00000a90


	//----- nvinfo : EIATTR_CBANK_PARAM_SIZE
	.align		4
.L_301:
        /*0074*/ 	.byte	0x03, 0x19
        /*0076*/ 	.short	0x0020


	//----- nvinfo : EIATTR_PARAM_CBANK
	.align		4
        /*0078*/ 	.byte	0x04, 0x0a
        /*007a*/ 	.short	(.L_303 - .L_302)
	.align		4
.L_302:
        /*007c*/ 	.word	index@(.nv.constant0.matrixVectorMulKernel)
        /*0080*/ 	.short	0x0380
        /*0082*/ 	.short	0x0020


	//----- nvinfo : EIATTR_SW_WAR
	.align		4
.L_303:
        /*0084*/ 	.byte	0x04, 0x36
        /*0086*/ 	.short	(.L_305 - .L_304)
.L_304:
        /*0088*/ 	.word	0x00000008
.L_305:


//--------------------- .nv.info.matrixMulKernel  --------------------------
	.section	.nv.info.matrixMulKernel,"",@"SHT_CUDA_INFO"
	.sectionflags	@""
	.align	4


	//----- nvinfo : EIATTR_CUDA_API_VERSION
	.align		4
        /*0000*/ 	.byte	0x04, 0x37
        /*0002*/ 	.short	(.L_307 - .L_306)
.L_306:
        /*0004*/ 	.word	0x00000082


	//----- nvinfo : EIATTR_KPARAM_INFO
	.align		4
.L_307:
        /*0008*/ 	.byte	0x04, 0x17
        /*000a*/ 	.short	(.L_309 - .L_308)
.L_308:
        /*000c*/ 	.word	0x00000000
        /*0010*/ 	.short	0x0003
        /*0012*/ 	.short	0x0018
        /*0014*/ 	.byte	0x00, 0xf0, 0x11, 0x00


	//----- nvinfo : EIATTR_KPARAM_INFO
	.align		4
.L_309:
        /*0018*/ 	.byte	0x04, 0x17
        /*001a*/ 	.short	(.L_311 - .L_310)
.L_310:
        /*001c*/ 	.word	0x00000000
        /*0020*/ 	.short	0x0002
        /*0022*/ 	.short	0x0010
        /*0024*/ 	.byte	0x00, 0xf5, 0x21, 0x00


	//----- nvinfo : EIATTR_KPARAM_INFO
	.align		4
.L_311:
        /*0028*/ 	.byte	0x04, 0x17
        /*002a*/ 	.short	(.L_313 - .L_312)
.L_312:
        /*002c*/ 	.word	0x00000000
        /*0030*/ 	.short	0x0001
        /*0032*/ 	.short	0x0008
        /*0034*/ 	.byte	0x00, 0xf5, 0x21, 0x00


	//----- nvinfo : EIATTR_KPARAM_INFO
	.align		4
.L_313:
        /*0038*/ 	.byte	0x04, 0x17
        /*003a*/ 	.short	(.L_315 - .L_314)
.L_314:
        /*003c*/ 	.word	0x00000000
        /*0040*/ 	.short	0x0000
        /*0042*/ 	.short	0x0000
        /*0044*/ 	.byte	0x00, 0xf5, 0x21, 0x00


	//----- nvinfo : EIATTR_SPARSE_MMA_MASK
	.align		4
.L_315:
        /*0048*/ 	.byte	0x03, 0x50
        /*004a*/ 	.short	0x0000


	//----- nvinfo : EIATTR_MAXREG_COUNT
	.align		4
        /*004c*/ 	.byte	0x03, 0x1b
        /*004e*/ 	.short	0x00ff


	//----- nvinfo : EIATTR_MERCURY_ISA_VERSION
	.align		4
        /*0050*/ 	.byte	0x03, 0x5f
        /*0052*/ 	.short	0x0101


	//----- nvinfo : EIATTR_VRC_CTA_INIT_COUNT
	.align		4
        /*0054*/ 	.byte	0x02, 0x4a
	.zero		1
	.zero		1


	//----- nvinfo : EIATTR_EXIT_INSTR_OFFSETS
	.align		4
        /*0058*/ 	.byte	0x04, 0x1c
        /*005a*/ 	.short	(.L_317 - .L_316)


	//   ....[0]....
.L_316:
        /*005c*/ 	.word	0x000000c0


	//   ....[1]....
        /*0060*/ 	.word	0x00000a90


	//----- nvinfo : EIATTR_CBANK_PARAM_SIZE
	.align		4
.L_317:
        /*0064*/ 	.byte	0x03, 0x19
        /*0066*/ 	.short	0x001c


	//----- nvinfo : EIATTR_PARAM_CBANK
	.align		4
        /*0068*/ 	.byte	0x04, 0x0a
        /*006a*/ 	.short	(.L_319 - .L_318)
	.align		4
.L_318:
        /*006c*/ 	.word	index@(.nv.constant0.matrixMulKernel)
        /*0070*/ 	.short	0x0380
        /*0072*/ 	.short	0x001c


	//----- nvinfo : EIATTR_SW_WAR
	.align		4
.L_319:
        /*0074*/ 	.byte	0x04, 0x36
        /*0076*/ 	.short	(.L_321 - .L_320)
.L_320:
        /*0078*/ 	.word	0x00000008
.L_321:


//--------------------- .nv.callgraph             --------------------------
	.section	.nv.callgraph,"",@"SHT_CUDA_CALLGRAPH"
	.align	4
	.sectionentsize	8
	.align		4
        /*0000*/ 	.word	0x00000000
	.align		4
        /*0004*/ 	.word	0xffffffff
	.align		4
        /*0008*/ 	.word	0x00000000
	.align		4
        /*000c*/ 	.word	0xfffffffe
	.align		4
        /*0010*/ 	.word	0x00000000
	.align		4
        /*0014*/ 	.word	0xfffffffd
	.align		4
        /*0018*/ 	.word	0x00000000
	.align		4
        /*001c*/ 	.word	0xfffffffc


//--------------------- .text.sumKernel           --------------------------
	.section	.text.sumKernel,"ax",@progbits
	.align	128
        .global         sumKernel
        .type           sumKernel,@function
        .size           sumKernel,(.L_x_78 - sumKernel)
        .other          sumKernel,@"STO_CUDA_ENTRY STV_DEFAULT"
sumKernel:
.text.sumKernel:
[----:B------:R-:W-:Y:S01]  /*0000*/  LDC R1, c[0x0][0x37c] ;  /* 0x0000df00ff017b82 */ /* 0x000fe20000000800 */
[----:B------:R-:W0:Y:S01]  /*0010*/  S2R R6, SR_TID.X ;  /* 0x0000000000067919 */ /* 0x000e220000002100 */
[----:B------:R-:W0:Y:S01]  /*0020*/  LDCU UR8, c[0x0][0x360] ;  /* 0x00006c00ff0877ac */ /* 0x000e220008000800 */
[----:B------:R-:W-:Y:S01]  /*0030*/  IMAD.MOV.U32 R4, RZ, RZ, RZ ;  /* 0x000000ffff047224 */ /* 0x000fe200078e00ff */
[----:B------:R-:W0:Y:S01]  /*0040*/  S2R R7, SR_CTAID.X ;  /* 0x0000000000077919 */ /* 0x000e220000002500 */
[----:B------:R-:W1:Y:S01]  /*0050*/  LDCU UR4, c[0x0][0x390] ;  /* 0x00007200ff0477ac */ /* 0x000e620008000800 */
[----:B------:R-:W2:Y:S01]  /*0060*/  LDCU.64 UR6, c[0x0][0x358] ;  /* 0x00006b00ff0677ac */ /* 0x000ea20008000a00 */
[----:B0-----:R-:W-:-:S05]  /*0070*/  IMAD R5, R7, UR8, R6 ;  /* 0x0000000807057c24 */ /* 0x001fca000f8e0206 */
[----:B-1----:R-:W-:-:S13]  /*0080*/  ISETP.GE.AND P0, PT, R5, UR4, PT ;  /* 0x0000000405007c0c */ /* 0x002fda000bf06270 */
[----:B------:R-:W0:Y:S02]  /*0090*/  @!P0 LDC.64 R2, c[0x0][0x380] ;  /* 0x0000e000ff028b82 */ /* 0x000e240000000a00 */
[----:B0-----:R-:W-:-:S05]  /*00a0*/  @!P0 IMAD.WIDE R2, R5, 0x4, R2 ;  /* 0x0000000405028825 */ /* 0x001fca00078e0202 */
[----:B--2---:R-:W2:Y:S01]  /*00b0*/  @!P0 LDG.E R4, desc[UR6][R2.64] ;  /* 0x0000000602048981 */ /* 0x004ea2000c1e1900 */
[----:B------:R-:W0:Y:S01]  /*00c0*/  S2UR UR5, SR_CgaCtaId ;  /* 0x00000000000579c3 */ /* 0x000e220000008800 */
[----:B------:R-:W-:Y:S01]  /*00d0*/  IMAD.U32 R0, RZ, RZ, UR8 ;  /* 0x00000008ff007e24 */ /* 0x000fe2000f8e00ff */
[----:B------:R-:W-:Y:S01]  /*00e0*/  UMOV UR4, 0x400 ;  /* 0x0000040000047882 */ /* 0x000fe20000000000 */
[----:B------:R-:W-:-:S03]  /*00f0*/  ISETP.NE.AND P0, PT, R6, RZ, PT ;  /* 0x000000ff0600720c */ /* 0x000fc60003f05270 */
[----:B------:R-:W-:Y:S01]  /*0100*/  ISETP.GE.U32.AND P1, PT, R0, 0x2, PT ;  /* 0x000000020000780c */ /* 0x000fe20003f26070 */
[----:B0-----:R-:W-:-:S06]  /*0110*/  ULEA UR4, UR5, UR4, 0x18 ;  /* 0x0000000405047291 */ /* 0x001fcc000f8ec0ff */
[----:B------:R-:W-:-:S05]  /*0120*/  LEA R5, R6, UR4, 0x2 ;  /* 0x0000000406057c11 */ /* 0x000fca000f8e10ff */
[----:B--2---:R0:W-:Y:S01]  /*0130*/  STS [R5], R4 ;  /* 0x0000000405007388 */ /* 0x0041e20000000800 */
[----:B------:R-:W-:Y:S06]  /*0140*/  BAR.SYNC.DEFER_BLOCKING 0x0 ;  /* 0x0000000000007b1d */ /* 0x000fec0000010000 */
[----:B------:R-:W-:Y:S05]  /*0150*/  @!P1 BRA `(.L_x_0) ;  /* 0x00000000002c9947 */ /* 0x000fea0003800000 */
.L_x_1:
[----:B------:R-:W-:-:S04]  /*0160*/  SHF.R.U32.HI R8, RZ, 0x1, R0 ;  /* 0x00000001ff087819 */ /* 0x000fc80000011600 */
[----:B------:R-:W-:-:S13]  /*0170*/  ISETP.GE.U32.AND P1, PT, R6, R8, PT ;  /* 0x000000080600720c */ /* 0x000fda0003f26070 */
[----:B------:R-:W-:Y:S01]  /*0180*/  @!P1 LEA R2, R8, R5, 0x2 ;  /* 0x0000000508029211 */ /* 0x000fe200078e10ff */
[----:B------:R-:W-:Y:S05]  /*0190*/  @!P1 LDS R3, [R5] ;  /* 0x0000000005039984 */ /* 0x000fea0000000800 */
[----:B------:R-:W0:Y:S02]  /*01a0*/  @!P1 LDS R2, [R2] ;  /* 0x0000000002029984 */ /* 0x000e240000000800 */
[----:B0-----:R-:W-:-:S05]  /*01b0*/  @!P1 FADD R4, R2, R3 ;  /* 0x0000000302049221 */ /* 0x001fca0000000000 */
[----:B------:R1:W-:Y:S01]  /*01c0*/  @!P1 STS [R5], R4 ;  /* 0x0000000405009388 */ /* 0x0003e20000000800 */
[----:B------:R-:W-:Y:S01]  /*01d0*/  BAR.SYNC.DEFER_BLOCKING 0x0 ;  /* 0x0000000000007b1d */ /* 0x000fe20000010000 */
[----:B------:R-:W-:Y:S01]  /*01e0*/  ISETP.GT.U32.AND P1, PT, R0, 0x3, PT ;  /* 0x000000030000780c */ /* 0x000fe20003f24070 */
[----:B------:R-:W-:-:S12]  /*01f0*/  IMAD.MOV.U32 R0, RZ, RZ, R8 ;  /* 0x000000ffff007224 */ /* 0x000fd800078e0008 */
[----:B-1----:R-:W-:Y:S05]  /*0200*/  @P1 BRA `(.L_x_1) ;  /* 0xfffffffc00d41947 */ /* 0x002fea000383ffff */
.L_x_0:
[----:B------:R-:W-:Y:S05]  /*0210*/  @P0 EXIT ;  /* 0x000000000000094d */ /* 0x000fea0003800000 */
[----:B------:R-:W1:Y:S01]  /*0220*/  S2UR UR5, SR_CgaCtaId ;  /* 0x00000000000579c3 */ /* 0x000e620000008800 */
[----:B------:R-:W-:-:S07]  /*0230*/  UMOV UR4, 0x400 ;  /* 0x0000040000047882 */ /* 0x000fce0000000000 */
[----:B------:R-:W2:Y:S01]  /*0240*/  LDC.64 R2, c[0x0][0x388] ;  /* 0x0000e200ff027b82 */ /* 0x000ea20000000a00 */
[----:B-1----:R-:W-:Y:S01]  /*0250*/  ULEA UR4, UR5, UR4, 0x18 ;  /* 0x0000000405047291 */ /* 0x002fe2000f8ec0ff */
[----:B--2---:R-:W-:-:S08]  /*0260*/  IMAD.WIDE.U32 R2, R7, 0x4, R2 ;  /* 0x0000000407027825 */ /* 0x004fd000078e0002 */
[----:B0-----:R-:W0:Y:S04]  /*0270*/  LDS R5, [UR4] ;  /* 0x00000004ff057984 */ /* 0x001e280008000800 */
[----:B0-----:R-:W-:Y:S01]  /*0280*/  STG.E desc[UR6][R2.64], R5 ;  /* 0x0000000502007986 */ /* 0x001fe2000c101906 */
[----:B------:R-:W-:Y:S05]  /*0290*/  EXIT ;  /* 0x000000000000794d */ /* 0x000fea0003800000 */
.L_x_2:
[----:B------:R-:W-:-:S00]  /*02a0*/  BRA `(.L_x_2) ;  /* 0xfffffffc00fc7947 */ /* 0x000fc0000383ffff */
[----:B------:R-:W-:-:S00]  /*02b0*/  NOP ;  /* 0x0000000000007918 */ /* 0x000fc00000000000 */
        /* <DEDUP_REMOVED lines=12> */
.L_x_78:


//--------------------- .text.matrixMulTransposeKernel --------------------------
	.section	.text.matrixMulTransposeKernel,"ax",@progbits
	.align	128
        .global         matrixMulTransposeKernel
        .type           matrixMulTransposeKernel,@function
        .size           matrixMulTransposeKernel,(.L_x_79 - matrixMulTransposeKernel)
        .other          matrixMulTransposeKernel,@"STO_CUDA_ENTRY STV_DEFAULT"
matrixMulTransposeKernel:
.text.matrixMulTransposeKernel:
[----:B------:R-:W-:Y:S01]  /*0000*/  LDC R1, c[0x0][0x37c] ;  /* 0x0000df00ff017b82 */ /* 0x000fe20000000800 */
[----:B------:R-:W0:Y:S07]  /*0010*/  S2R R2, SR_TID.X ;  /* 0x0000000000027919 */ /* 0x000e2e0000002100 */
[----:B------:R-:W0:Y:S08]  /*0020*/  S2UR UR4, SR_CTAID.X ;  /* 0x00000000000479c3 */ /* 0x000e300000002500 */
[----:B------:R-:W0:Y:S08]  /*0030*/  LDC R3, c[0x0][0x360] ;  /* 0x0000d800ff037b82 */ /* 0x000e300000000800 */
[----:B------:R-:W1:Y:S01]  /*0040*/  LDC R0, c[0x0][0x398] ;  /* 0x0000e600ff007b82 */ /* 0x000e620000000800 */
[----:B0-----:R-:W-:-:S05]  /*0050*/  IMAD R3, R3, UR4, R2 ;  /* 0x0000000403037c24 */ /* 0x001fca000f8e0202 */
[----:B-1----:R-:W-:-:S13]  /*0060*/  ISETP.GE.AND P0, PT, R3, R0, PT ;  /* 0x000000000300720c */ /* 0x002fda0003f06270 */
[----:B------:R-:W-:Y:S05]  /*0070*/  @P0 EXIT ;  /* 0x000000000000094d */ /* 0x000fea0003800000 */
[----:B------:R-:W0:Y:S01]  /*0080*/  LDCU UR6, c[0x0][0x39c] ;  /* 0x00007380ff0677ac */ /* 0x000e220008000800 */
[----:B------:R-:W-:Y:S01]  /*0090*/  HFMA2 R16, -RZ, RZ, 0, 0 ;  /* 0x00000000ff107431 */ /* 0x000fe200000001ff */
[----:B------:R-:W1:Y:S01]  /*00a0*/  LDCU.64 UR10, c[0x0][0x358] ;  /* 0x00006b00ff0a77ac */ /* 0x000e620008000a00 */
[----:B0-----:R-:W-:-:S09]  /*00b0*/  UISETP.GE.AND UP0, UPT, UR6, 0x1, UPT ;  /* 0x000000010600788c */ /* 0x001fd2000bf06270 */
[----:B-1----:R-:W-:Y:S05]  /*00c0*/  BRA.U !UP0, `(.L_x_3) ;  /* 0x0000000908b47547 */ /* 0x002fea000b800000 */
[----:B------:R-:W-:Y:S01]  /*00d0*/  UISETP.GE.U32.AND UP1, UPT, UR6, 0x10, UPT ;  /* 0x000000100600788c */ /* 0x000fe2000bf26070 */
[----:B------:R-:W-:Y:S01]  /*00e0*/  MOV R16, RZ ;  /* 0x000000ff00107202 */ /* 0x000fe20000000f00 */
[----:B------:R-:W-:Y:S01]  /*00f0*/  ULOP3.LUT UR7, UR6, 0xf, URZ, 0xc0, !UPT ;  /* 0x0000000f06077892 */ /* 0x000fe2000f8ec0ff */
[----:B------:R-:W-:-:S03]  /*0100*/  MOV R2, RZ ;  /* 0x000000ff00027202 */ /* 0x000fc60000000f00 */
[----:B------:R-:W-:-:S03]  /*0110*/  UISETP.NE.AND UP0, UPT, UR7, URZ, UPT ;  /* 0x000000ff0700728c */ /* 0x000fc6000bf05270 */
[----:B------:R-:W-:Y:S08]  /*0120*/  BRA.U !UP1, `(.L_x_4) ;  /* 0x0000000509447547 */ /* 0x000ff0000b800000 */
[----:B------:R-:W0:Y:S01]  /*0130*/  LDCU.64 UR4, c[0x0][0x388] ;  /* 0x00007100ff0477ac */ /* 0x000e220008000a00 */
[----:B------:R-:W-:Y:S02]  /*0140*/  MOV R16, RZ ;  /* 0x000000ff00107202 */ /* 0x000fe40000000f00 */
[----:B------:R-:W-:Y:S01]  /*0150*/  MOV R5, R3 ;  /* 0x0000000300057202 */ /* 0x000fe20000000f00 */
[----:B------:R-:W-:-:S04]  /*0160*/  ULOP3.LUT UR8, UR6, 0x7ffffff0, URZ, 0xc0, !UPT ;  /* 0x7ffffff006087892 */ /* 0x000fc8000f8ec0ff */
[----:B------:R-:W-:Y:S02]  /*0170*/  UIADD3 UR9, UPT, UPT, -UR8, URZ, URZ ;  /* 0x000000ff08097290 */ /* 0x000fe4000fffe1ff */
[----:B------:R-:W-:Y:S01]  /*0180*/  MOV R2, UR8 ;  /* 0x0000000800027c02 */ /* 0x000fe20008000f00 */
[----:B0-----:R-:W-:-:S04]  /*0190*/  UIADD3 UR4, UP1, UPT, UR4, 0x20, URZ ;  /* 0x0000002004047890 */ /* 0x001fc8000ff3e0ff */
[----:B------:R-:W-:Y:S02]  /*01a0*/  UIADD3.X UR5, UPT, UPT, URZ, UR5, URZ, UP1, !UPT ;  /* 0x00000005ff057290 */ /* 0x000fe40008ffe4ff */
[----:B------:R-:W-:-:S04]  /*01b0*/  MOV R10, UR4 ;  /* 0x00000004000a7c02 */ /* 0x000fc80008000f00 */
[----:B------:R-:W-:-:S07]  /*01c0*/  MOV R11, UR5 ;  /* 0x00000005000b7c02 */ /* 0x000fce0008000f00 */
.L_x_5:
[----:B------:R-:W0:Y:S01]  /*01d0*/  LDC.64 R8, c[0x0][0x380] ;  /* 0x0000e000ff087b82 */ /* 0x000e220000000a00 */
[----:B------:R-:W2:Y:S04]  /*01e0*/  LDG.E R17, desc[UR10][R10.64+-0x20] ;  /* 0xffffe00a0a117981 */ /* 0x000ea8000c1e1900 */
[----:B------:R-:W3:Y:S04]  /*01f0*/  LDG.E R19, desc[UR10][R10.64+-0x1c] ;  /* 0xffffe40a0a137981 */ /* 0x000ee8000c1e1900 */
[----:B------:R-:W4:Y:S04]  /*0200*/  LDG.E R27, desc[UR10][R10.64+-0x18] ;  /* 0xffffe80a0a1b7981 */ /* 0x000f28000c1e1900 */
[----:B------:R-:W5:Y:S04]  /*0210*/  LDG.E R7, desc[UR10][R10.64+-0x14] ;  /* 0xffffec0a0a077981 */ /* 0x000f68000c1e1900 */
[----:B------:R-:W5:Y:S01]  /*0220*/  LDG.E R20, desc[UR10][R10.64+-0x8] ;  /* 0xfffff80a0a147981 */ /* 0x000f62000c1e1900 */
[----:B0-----:R-:W-:-:S05]  /*0230*/  IMAD.WIDE R8, R5, 0x4, R8 ;  /* 0x0000000405087825 */ /* 0x001fca00078e0208 */
[----:B------:R-:W2:Y:S01]  /*0240*/  LDG.E R26, desc[UR10][R8.64] ;  /* 0x0000000a081a7981 */ /* 0x000ea2000c1e1900 */
[----:B------:R-:W-:-:S05]  /*0250*/  IMAD.WIDE R12, R0, 0x4, R8 ;  /* 0x00000004000c7825 */ /* 0x000fca00078e0208 */
[----:B------:R-:W3:Y:S01]  /*0260*/  LDG.E R18, desc[UR10][R12.64] ;  /* 0x0000000a0c127981 */ /* 0x000ee2000c1e1900 */
[----:B------:R-:W-:-:S03]  /*0270*/  IMAD.WIDE R22, R0, 0x4, R12 ;  /* 0x0000000400167825 */ /* 0x000fc600078e020c */
[----:B------:R-:W5:Y:S01]  /*0280*/  LDG.E R9, desc[UR10][R10.64+-0x10] ;  /* 0xfffff00a0a097981 */ /* 0x000f62000c1e1900 */
[----:B------:R-:W-:-:S03]  /*0290*/  IMAD.WIDE R14, R0, 0x4, R22 ;  /* 0x00000004000e7825 */ /* 0x000fc600078e0216 */
[----:B------:R-:W4:Y:S04]  /*02a0*/  LDG.E R24, desc[UR10][R22.64] ;  /* 0x0000000a16187981 */ /* 0x000f28000c1e1900 */
[----:B------:R-:W5:Y:S01]  /*02b0*/  LDG.E R4, desc[UR10][R14.64] ;  /* 0x0000000a0e047981 */ /* 0x000f62000c1e1900 */
[----:B------:R-:W-:-:S03]  /*02c0*/  IMAD.WIDE R28, R0, 0x4, R14 ;  /* 0x00000004001c7825 */ /* 0x000fc600078e020e */
[----:B------:R-:W5:Y:S04]  /*02d0*/  LDG.E R8, desc[UR10][R10.64+-0xc] ;  /* 0xfffff40a0a087981 */ /* 0x000f68000c1e1900 */
[----:B------:R0:W5:Y:S02]  /*02e0*/  LDG.E R6, desc[UR10][R28.64] ;  /* 0x0000000a1c067981 */ /* 0x000164000c1e1900 */
[----:B0-----:R-:W-:-:S05]  /*02f0*/  IMAD.WIDE R28, R0, 0x4, R28 ;  /* 0x00000004001c7825 */ /* 0x001fca00078e021c */
[----:B------:R-:W5:Y:S01]  /*0300*/  LDG.E R21, desc[UR10][R28.64] ;  /* 0x0000000a1c157981 */ /* 0x000f62000c1e1900 */
[----:B------:R-:W-:-:S05]  /*0310*/  IMAD.WIDE R22, R0, 0x4, R28 ;  /* 0x0000000400167825 */ /* 0x000fca00078e021c */
[----:B------:R0:W5:Y:S01]  /*0320*/  LDG.E R25, desc[UR10][R22.64] ;  /* 0x0000000a16197981 */ /* 0x000162000c1e1900 */
[----:B------:R-:W-:-:S03]  /*0330*/  IMAD.WIDE R12, R0, 0x4, R22 ;  /* 0x00000004000c7825 */ /* 0x000fc600078e0216 */
[----:B------:R-:W5:Y:S01]  /*0340*/  LDG.E R29, desc[UR10][R10.64+-0x4] ;  /* 0xfffffc0a0a1d7981 */ /* 0x000f62000c1e1900 */
[----:B------:R-:W-:-:S03]  /*0350*/  IMAD.WIDE R14, R0, 0x4, R12 ;  /* 0x00000004000e7825 */ /* 0x000fc600078e020c */
[----:B------:R-:W5:Y:S04]  /*0360*/  LDG.E R12, desc[UR10][R12.64] ;  /* 0x0000000a0c0c7981 */ /* 0x000f68000c1e1900 */
[----:B------:R-:W5:Y:S01]  /*0370*/  LDG.E R13, desc[UR10][R10.64+0x8] ;  /* 0x0000080a0a0d7981 */ /* 0x000f62000c1e1900 */
[----:B--2---:R-:W-:Y:S01]  /*0380*/  FFMA R26, R26, R17, R16 ;  /* 0x000000111a1a7223 */ /* 0x004fe20000000010 */
[----:B------:R-:W-:Y:S02]  /*0390*/  IMAD.WIDE R16, R0, 0x4, R14 ;  /* 0x0000000400107825 */ /* 0x000fe400078e020e */
[----:B------:R-:W2:Y:S02]  /*03a0*/  LDG.E R14, desc[UR10][R14.64] ;  /* 0x0000000a0e0e7981 */ /* 0x000ea4000c1e1900 */
[----:B---3--:R-:W-:Y:S01]  /*03b0*/  FFMA R26, R18, R19, R26 ;  /* 0x00000013121a7223 */ /* 0x008fe2000000001a */
[----:B------:R-:W-:-:S02]  /*03c0*/  IMAD.WIDE R18, R0, 0x4, R16 ;  /* 0x0000000400127825 */ /* 0x000fc400078e0210 */
[----:B------:R-:W3:Y:S02]  /*03d0*/  LDG.E R16, desc[UR10][R16.64] ;  /* 0x0000000a10107981 */ /* 0x000ee4000c1e1900 */
[----:B0-----:R-:W-:-:S04]  /*03e0*/  IMAD.WIDE R22, R0, 0x4, R18 ;  /* 0x0000000400167825 */ /* 0x001fc800078e0212 */
[----:B----4-:R-:W-:Y:S01]  /*03f0*/  FFMA R27, R24, R27, R26 ;  /* 0x0000001b181b7223 */ /* 0x010fe2000000001a */
[----:B------:R-:W4:Y:S04]  /*0400*/  LDG.E R18, desc[UR10][R18.64] ;  /* 0x0000000a12127981 */ /* 0x000f28000c1e1900 */
[----:B------:R-:W2:Y:S01]  /*0410*/  LDG.E R24, desc[UR10][R10.64] ;  /* 0x0000000a0a187981 */ /* 0x000ea2000c1e1900 */
[----:B-----5:R-:W-:Y:S01]  /*0420*/  FFMA R7, R4, R7, R27 ;  /* 0x0000000704077223 */ /* 0x020fe2000000001b */
[----:B------:R-:W-:Y:S02]  /*0430*/  IMAD.WIDE R26, R0, 0x4, R22 ;  /* 0x00000004001a7825 */ /* 0x000fe400078e0216 */
[----:B------:R-:W3:Y:S02]  /*0440*/  LDG.E R4, desc[UR10][R10.64+0x4] ;  /* 0x0000040a0a047981 */ /* 0x000ee4000c1e1900 */
[----:B------:R-:W-:Y:S01]  /*0450*/  FFMA R28, R6, R9, R7 ;  /* 0x00000009061c7223 */ /* 0x000fe20000000007 */
[C---:B------:R-:W-:Y:S01]  /*0460*/  IMAD.WIDE R6, R0.reuse, 0x4, R26 ;  /* 0x0000000400067825 */ /* 0x040fe200078e021a */
[----:B------:R-:W5:Y:S04]  /*0470*/  LDG.E R22, desc[UR10][R22.64] ;  /* 0x0000000a16167981 */ /* 0x000f68000c1e1900 */
[----:B------:R-:W5:Y:S04]  /*0480*/  LDG.E R15, desc[UR10][R10.64+0xc] ;  /* 0x00000c0a0a0f7981 */ /* 0x000f68000c1e1900 */
[----:B------:R-:W5:Y:S04]  /*0490*/  LDG.E R26, desc[UR10][R26.64] ;  /* 0x0000000a1a1a7981 */ /* 0x000f68000c1e1900 */
[----:B------:R-:W5:Y:S01]  /*04a0*/  LDG.E R17, desc[UR10][R10.64+0x10] ;  /* 0x0000100a0a117981 */ /* 0x000f62000c1e1900 */
[----:B------:R-:W-:Y:S01]  /*04b0*/  FFMA R28, R21, R8, R28 ;  /* 0x00000008151c7223 */ /* 0x000fe2000000001c */
[----:B------:R-:W-:-:S02]  /*04c0*/  IMAD.WIDE R8, R0, 0x4, R6 ;  /* 0x0000000400087825 */ /* 0x000fc400078e0206 */
[----:B------:R0:W5:Y:S04]  /*04d0*/  LDG.E R6, desc[UR10][R6.64] ;  /* 0x0000000a06067981 */ /* 0x000168000c1e1900 */
[----:B------:R-:W5:Y:S04]  /*04e0*/  LDG.E R23, desc[UR10][R10.64+0x14] ;  /* 0x0000140a0a177981 */ /* 0x000f68000c1e1900 */
[----:B------:R-:W5:Y:S01]  /*04f0*/  LDG.E R19, desc[UR10][R8.64] ;  /* 0x0000000a08137981 */ /* 0x000f62000c1e1900 */
[----:B0-----:R-:W-:Y:S01]  /*0500*/  FFMA R7, R25, R20, R28 ;  /* 0x0000001419077223 */ /* 0x001fe2000000001c */
[----:B------:R-:W-:-:S02]  /*0510*/  IMAD.WIDE R20, R0, 0x4, R8 ;  /* 0x0000000400147825 */ /* 0x000fc400078e0208 */
[----:B------:R-:W5:Y:S04]  /*0520*/  LDG.E R28, desc[UR10][R10.64+0x18] ;  /* 0x0000180a0a1c7981 */ /* 0x000f68000c1e1900 */
[----:B------:R0:W5:Y:S04]  /*0530*/  LDG.E R25, desc[UR10][R10.64+0x1c] ;  /* 0x00001c0a0a197981 */ /* 0x000168000c1e1900 */
[----:B------:R-:W5:Y:S01]  /*0540*/  LDG.E R20, desc[UR10][R20.64] ;  /* 0x0000000a14147981 */ /* 0x000f62000c1e1900 */
[----:B------:R-:W-:Y:S01]  /*0550*/  FFMA R29, R12, R29, R7 ;  /* 0x0000001d0c1d7223 */ /* 0x000fe20000000007 */
[----:B------:R-:W-:-:S04]  /*0560*/  UIADD3 UR9, UPT, UPT, UR9, 0x10, URZ ;  /* 0x0000001009097890 */ /* 0x000fc8000fffe0ff */
[----:B------:R-:W-:Y:S01]  /*0570*/  UISETP.NE.AND UP1, UPT, UR9, URZ, UPT ;  /* 0x000000ff0900728c */ /* 0x000fe2000bf25270 */
[----:B0-----:R-:W-:Y:S02]  /*0580*/  IADD3 R10, P0, PT, R10, 0x40, RZ ;  /* 0x000000400a0a7810 */ /* 0x001fe40007f1e0ff */
[----:B------:R-:W-:Y:S02]  /*0590*/  LEA R5, R0, R5, 0x4 ;  /* 0x0000000500057211 */ /* 0x000fe400078e20ff */
[----:B------:R-:W-:Y:S01]  /*05a0*/  IADD3.X R11, PT, PT, RZ, R11, RZ, P0, !PT ;  /* 0x0000000bff0b7210 */ /* 0x000fe200007fe4ff */
[----:B--2---:R-:W-:-:S04]  /*05b0*/  FFMA R29, R14, R24, R29 ;  /* 0x000000180e1d7223 */ /* 0x004fc8000000001d */
[----:B---3--:R-:W-:-:S04]  /*05c0*/  FFMA R29, R16, R4, R29 ;  /* 0x00000004101d7223 */ /* 0x008fc8000000001d */
[----:B----4-:R-:W-:-:S04]  /*05d0*/  FFMA R13, R18, R13, R29 ;  /* 0x0000000d120d7223 */ /* 0x010fc8000000001d */
[----:B-----5:R-:W-:-:S04]  /*05e0*/  FFMA R13, R22, R15, R13 ;  /* 0x0000000f160d7223 */ /* 0x020fc8000000000d */
[----:B------:R-:W-:-:S04]  /*05f0*/  FFMA R13, R26, R17, R13 ;  /* 0x000000111a0d7223 */ /* 0x000fc8000000000d */
[----:B------:R-:W-:-:S04]  /*0600*/  FFMA R6, R6, R23, R13 ;  /* 0x0000001706067223 */ /* 0x000fc8000000000d */
[----:B------:R-:W-:-:S04]  /*0610*/  FFMA R19, R19, R28, R6 ;  /* 0x0000001c13137223 */ /* 0x000fc80000000006 */
[----:B------:R-:W-:Y:S01]  /*0620*/  FFMA R16, R20, R25, R19 ;  /* 0x0000001914107223 */ /* 0x000fe20000000013 */
[----:B------:R-:W-:Y:S06]  /*0630*/  BRA.U UP1, `(.L_x_5) ;  /* 0xfffffff901e47547 */ /* 0x000fec000b83ffff */
.L_x_4:
[----:B------:R-:W-:Y:S05]  /*0640*/  BRA.U !UP0, `(.L_x_3) ;  /* 0x0000000508547547 */ /* 0x000fea000b800000 */
[----:B------:R-:W-:Y:S02]  /*0650*/  UISETP.GE.U32.AND UP0, UPT, UR7, 0x8, UPT ;  /* 0x000000080700788c */ /* 0x000fe4000bf06070 */
[----:B------:R-:W-:-:S04]  /*0660*/  ULOP3.LUT UR5, UR6, 0x7, URZ, 0xc0, !UPT ;  /* 0x0000000706057892 */ /* 0x000fc8000f8ec0ff */
[----:B------:R-:W-:-:S03]  /*0670*/  UISETP.NE.AND UP1, UPT, UR5, URZ, UPT ;  /* 0x000000ff0500728c */ /* 0x000fc6000bf25270 */
[----:B------:R-:W-:Y:S08]  /*0680*/  BRA.U !UP0, `(.L_x_6) ;  /* 0x0000000108947547 */ /* 0x000ff0000b800000 */
[----:B------:R-:W0:Y:S01]  /*0690*/  LDC.64 R12, c[0x0][0x380] ;  /* 0x0000e000ff0c7b82 */ /* 0x000e220000000a00 */
[----:B------:R-:W-:-:S07]  /*06a0*/  IMAD R7, R2, R0, R3 ;  /* 0x0000000002077224 */ /* 0x000fce00078e0203 */
[----:B------:R-:W1:Y:S01]  /*06b0*/  LDC.64 R4, c[0x0][0x388] ;  /* 0x0000e200ff047b82 */ /* 0x000e620000000a00 */
[----:B0-----:R-:W-:-:S05]  /*06c0*/  IMAD.WIDE R12, R7, 0x4, R12 ;  /* 0x00000004070c7825 */ /* 0x001fca00078e020c */
[----:B------:R0:W2:Y:S01]  /*06d0*/  LDG.E R21, desc[UR10][R12.64] ;  /* 0x0000000a0c157981 */ /* 0x0000a2000c1e1900 */
[----:B------:R-:W-:-:S04]  /*06e0*/  IMAD.WIDE R14, R0, 0x4, R12 ;  /* 0x00000004000e7825 */ /* 0x000fc800078e020c */
[----:B-1----:R-:W-:Y:S01]  /*06f0*/  IMAD.WIDE.U32 R4, R2, 0x4, R4 ;  /* 0x0000000402047825 */ /* 0x002fe200078e0004 */
[----:B------:R1:W3:Y:S03]  /*0700*/  LDG.E R18, desc[UR10][R14.64] ;  /* 0x0000000a0e127981 */ /* 0x0002e6000c1e1900 */
[C---:B------:R-:W-:Y:S01]  /*0710*/  IMAD.WIDE R24, R0.reuse, 0x4, R14 ;  /* 0x0000000400187825 */ /* 0x040fe200078e020e */
[----:B------:R-:W2:Y:S04]  /*0720*/  LDG.E R17, desc[UR10][R4.64] ;  /* 0x0000000a04117981 */ /* 0x000ea8000c1e1900 */
[----:B------:R-:W3:Y:S01]  /*0730*/  LDG.E R19, desc[UR10][R4.64+0x4] ;  /* 0x0000040a04137981 */ /* 0x000ee2000c1e1900 */
[----:B------:R-:W-:-:S03]  /*0740*/  IMAD.WIDE R8, R0, 0x4, R24 ;  /* 0x0000000400087825 */ /* 0x000fc600078e0218 */
[----:B------:R-:W4:Y:S01]  /*0750*/  LDG.E R20, desc[UR10][R24.64] ;  /* 0x0000000a18147981 */ /* 0x000f22000c1e1900 */
[----:B------:R-:W-:-:S03]  /*0760*/  IMAD.WIDE R10, R0, 0x4, R8 ;  /* 0x00000004000a7825 */ /* 0x000fc600078e0208 */
[----:B------:R-:W4:Y:S04]  /*0770*/  LDG.E R23, desc[UR10][R4.64+0x8] ;  /* 0x0000080a04177981 */ /* 0x000f28000c1e1900 */
[----:B------:R-:W5:Y:S01]  /*0780*/  LDG.E R8, desc[UR10][R8.64] ;  /* 0x0000000a08087981 */ /* 0x000f62000c1e1900 */
[----:B------:R-:W-:-:S03]  /*0790*/  IMAD.WIDE R6, R0, 0x4, R10 ;  /* 0x0000000400067825 */ /* 0x000fc600078e020a */
[----:B------:R-:W5:Y:S01]  /*07a0*/  LDG.E R27, desc[UR10][R4.64+0xc] ;  /* 0x00000c0a041b7981 */ /* 0x000f62000c1e1900 */
[----:B0-----:R-:W-:-:S03]  /*07b0*/  IMAD.WIDE R12, R0, 0x4, R6 ;  /* 0x00000004000c7825 */ /* 0x001fc600078e0206 */
[----:B------:R-:W5:Y:S04]  /*07c0*/  LDG.E R10, desc[UR10][R10.64] ;  /* 0x0000000a0a0a7981 */ /* 0x000f68000c1e1900 */
[----:B------:R-:W5:Y:S01]  /*07d0*/  LDG.E R29, desc[UR10][R4.64+0x10] ;  /* 0x0000100a041d7981 */ /* 0x000f62000c1e1900 */
[----:B-1----:R-:W-:-:S03]  /*07e0*/  IMAD.WIDE R14, R0, 0x4, R12 ;  /* 0x00000004000e7825 */ /* 0x002fc600078e020c */
[----:B------:R-:W5:Y:S04]  /*07f0*/  LDG.E R6, desc[UR10][R6.64] ;  /* 0x0000000a06067981 */ /* 0x000f68000c1e1900 */
[----:B------:R-:W5:Y:S04]  /*0800*/  LDG.E R22, desc[UR10][R4.64+0x14] ;  /* 0x0000140a04167981 */ /* 0x000f68000c1e1900 */
[----:B------:R-:W5:Y:S04]  /*0810*/  LDG.E R12, desc[UR10][R12.64] ;  /* 0x0000000a0c0c7981 */ /* 0x000f68000c1e1900 */
[----:B------:R-:W5:Y:S04]  /*0820*/  LDG.E R25, desc[UR10][R4.64+0x18] ;  /* 0x0000180a04197981 */ /* 0x000f68000c1e1900 */
[----:B------:R-:W5:Y:S04]  /*0830*/  LDG.E R14, desc[UR10][R14.64] ;  /* 0x0000000a0e0e7981 */ /* 0x000f68000c1e1900 */
[----:B------:R-:W5:Y:S01]  /*0840*/  LDG.E R9, desc[UR10][R4.64+0x1c] ;  /* 0x00001c0a04097981 */ /* 0x000f62000c1e1900 */
[----:B------:R-:W-:Y:S01]  /*0850*/  IADD3 R2, PT, PT, R2, 0x8, RZ ;  /* 0x0000000802027810 */ /* 0x000fe20007ffe0ff */
[----:B--2---:R-:W-:-:S04]  /*0860*/  FFMA R17, R21, R17, R16 ;  /* 0x0000001115117223 */ /* 0x004fc80000000010 */
[----:B---3--:R-:W-:-:S04]  /*0870*/  FFMA R17, R18, R19, R17 ;  /* 0x0000001312117223 */ /* 0x008fc80000000011 */
[----:B----4-:R-:W-:-:S04]  /*0880*/  FFMA R17, R20, R23, R17 ;  /* 0x0000001714117223 */ /* 0x010fc80000000011 */
[----:B-----5:R-:W-:-:S04]  /*0890*/  FFMA R17, R8, R27, R17 ;  /* 0x0000001b08117223 */ /* 0x020fc80000000011 */
[----:B------:R-:W-:-:S04]  /*08a0*/  FFMA R17, R10, R29, R17 ;  /* 0x0000001d0a117223 */ /* 0x000fc80000000011 */
[----:B------:R-:W-:-:S04]  /*08b0*/  FFMA R17, R6, R22, R17 ;  /* 0x0000001606117223 */ /* 0x000fc80000000011 */
[----:B------:R-:W-:-:S04]  /*08c0*/  FFMA R17, R12, R25, R17 ;  /* 0x000000190c117223 */ /* 0x000fc80000000011 */
[----:B------:R-:W-:-:S07]  /*08d0*/  FFMA R16, R14, R9, R17 ;  /* 0x000000090e107223 */ /* 0x000fce0000000011 */
.L_x_6:
        /* <DEDUP_REMOVED lines=8> */
[----:B0-----:R-:W-:-:S04]  /*0960*/  IMAD.WIDE R6, R7, 0x4, R4 ;  /* 0x0000000407067825 */ /* 0x001fc800078e0204 */
[----:B-1----:R-:W-:-:S04]  /*0970*/  IMAD.WIDE.U32 R4, R2, 0x4, R8 ;  /* 0x0000000402047825 */ /* 0x002fc800078e0008 */
[C---:B------:R-:W-:Y:S01]  /*0980*/  IMAD.WIDE R8, R0.reuse, 0x4, R6 ;  /* 0x0000000400087825 */ /* 0x040fe200078e0206 */
[----:B------:R-:W2:Y:S04]  /*0990*/  LDG.E R14, desc[UR10][R4.64] ;  /* 0x0000000a040e7981 */ /* 0x000ea8000c1e1900 */
[----:B------:R-:W2:Y:S01]  /*09a0*/  LDG.E R7, desc[UR10][R6.64] ;  /* 0x0000000a06077981 */ /* 0x000ea2000c1e1900 */
[----:B------:R-:W-:-:S03]  /*09b0*/  IMAD.WIDE R10, R0, 0x4, R8 ;  /* 0x00000004000a7825 */ /* 0x000fc600078e0208 */
[----:B------:R-:W3:Y:S04]  /*09c0*/  LDG.E R9, desc[UR10][R8.64] ;  /* 0x0000000a08097981 */ /* 0x000ee8000c1e1900 */
[----:B------:R-:W3:Y:S01]  /*09d0*/  LDG.E R15, desc[UR10][R4.64+0x4] ;  /* 0x0000040a040f7981 */ /* 0x000ee2000c1e1900 */
[----:B------:R-:W-:-:S03]  /*09e0*/  IMAD.WIDE R12, R0, 0x4, R10 ;  /* 0x00000004000c7825 */ /* 0x000fc600078e020a */
[----:B------:R-:W4:Y:S04]  /*09f0*/  LDG.E R11, desc[UR10][R10.64] ;  /* 0x0000000a0a0b7981 */ /* 0x000f28000c1e1900 */
[----:B------:R-:W4:Y:S04]  /*0a00*/  LDG.E R17, desc[UR10][R4.64+0x8] ;  /* 0x0000080a04117981 */ /* 0x000f28000c1e1900 */
[----:B------:R-:W5:Y:S04]  /*0a10*/  LDG.E R13, desc[UR10][R12.64] ;  /* 0x0000000a0c0d7981 */ /* 0x000f68000c1e1900 */
[----:B------:R-:W5:Y:S01]  /*0a20*/  LDG.E R18, desc[UR10][R4.64+0xc] ;  /* 0x00000c0a04127981 */ /* 0x000f62000c1e1900 */
[----:B------:R-:W-:Y:S01]  /*0a30*/  IADD3 R2, PT, PT, R2, 0x4, RZ ;  /* 0x0000000402027810 */ /* 0x000fe20007ffe0ff */
[----:B--2---:R-:W-:-:S04]  /*0a40*/  FFMA R14, R7, R14, R16 ;  /* 0x0000000e070e7223 */ /* 0x004fc80000000010 */
[----:B---3--:R-:W-:-:S04]  /*0a50*/  FFMA R14, R9, R15, R14 ;  /* 0x0000000f090e7223 */ /* 0x008fc8000000000e */
[----:B----4-:R-:W-:-:S04]  /*0a60*/  FFMA R14, R11, R17, R14 ;  /* 0x000000110b0e7223 */ /* 0x010fc8000000000e */
[----:B-----5:R-:W-:-:S07]  /*0a70*/  FFMA R16, R13, R18, R14 ;  /* 0x000000120d107223 */ /* 0x020fce000000000e */
.L_x_7:
[----:B------:R-:W-:Y:S05]  /*0a80*/  BRA.U !UP1, `(.L_x_3) ;  /* 0x0000000109447547 */ /* 0x000fea000b800000 */
[----:B------:R-:W0:Y:S01]  /*0a90*/  LDC.64 R4, c[0x0][0x388] ;  /* 0x0000e200ff047b82 */ /* 0x000e220000000a00 */
[----:B------:R-:W-:Y:S01]  /*0aa0*/  IMAD R11, R2, R0, R3 ;  /* 0x00000000020b7224 */ /* 0x000fe200078e0203 */
[----:B------:R-:W-:-:S06]  /*0ab0*/  UIADD3 UR4, UPT, UPT, -UR4, URZ, URZ ;  /* 0x000000ff04047290 */ /* 0x000fcc000fffe1ff */
[----:B------:R-:W1:Y:S01]  /*0ac0*/  LDC.64 R8, c[0x0][0x380] ;  /* 0x0000e000ff087b82 */ /* 0x000e620000000a00 */
[----:B0-----:R-:W-:-:S03]  /*0ad0*/  IMAD.WIDE.U32 R4, R2, 0x4, R4 ;  /* 0x0000000402047825 */ /* 0x001fc600078e0004 */
[----:B------:R-:W-:Y:S02]  /*0ae0*/  MOV R6, R4 ;  /* 0x0000000400067202 */ /* 0x000fe40000000f00 */
[----:B------:R-:W-:-:S07]  /*0af0*/  MOV R7, R5 ;  /* 0x0000000500077202 */ /* 0x000fce0000000f00 */
.L_x_8:
[----:B-1----:R-:W-:Y:S01]  /*0b00*/  IMAD.WIDE R4, R11, 0x4, R8 ;  /* 0x000000040b047825 */ /* 0x002fe200078e0208 */
[----:B------:R0:W2:Y:S05]  /*0b10*/  LDG.E R2, desc[UR10][R6.64] ;  /* 0x0000000a06027981 */ /* 0x0000aa000c1e1900 */
[----:B------:R-:W2:Y:S01]  /*0b20*/  LDG.E R5, desc[UR10][R4.64] ;  /* 0x0000000a04057981 */ /* 0x000ea2000c1e1900 */
[----:B------:R-:W-:-:S04]  /*0b30*/  UIADD3 UR4, UPT, UPT, UR4, 0x1, URZ ;  /* 0x0000000104047890 */ /* 0x000fc8000fffe0ff */
[----:B------:R-:W-:Y:S01]  /*0b40*/  UISETP.NE.AND UP0, UPT, UR4, URZ, UPT ;  /* 0x000000ff0400728c */ /* 0x000fe2000bf05270 */
[----:B0-----:R-:W-:Y:S02]  /*0b50*/  IADD3 R6, P0, PT, R6, 0x4, RZ ;  /* 0x0000000406067810 */ /* 0x001fe40007f1e0ff */
[----:B------:R-:W-:Y:S02]  /*0b60*/  IADD3 R11, PT, PT, R11, R0, RZ ;  /* 0x000000000b0b7210 */ /* 0x000fe40007ffe0ff */
[----:B------:R-:W-:Y:S01]  /*0b70*/  IADD3.X R7, PT, PT, RZ, R7, RZ, P0, !PT ;  /* 0x00000007ff077210 */ /* 0x000fe200007fe4ff */
[----:B--2---:R-:W-:-:S03]  /*0b80*/  FFMA R16, R5, R2, R16 ;  /* 0x0000000205107223 */ /* 0x004fc60000000010 */
[----:B------:R-:W-:Y:S05]  /*0b90*/  BRA.U UP0, `(.L_x_8) ;  /* 0xfffffffd00d87547 */ /* 0x000fea000b83ffff */
.L_x_3:
[----:B------:R-:W0:Y:S02]  /*0ba0*/  LDC.64 R4, c[0x0][0x390] ;  /* 0x0000e400ff047b82 */ /* 0x000e240000000a00 */
[----:B0-----:R-:W-:-:S05]  /*0bb0*/  IMAD.WIDE R2, R3, 0x4, R4 ;  /* 0x0000000403027825 */ /* 0x001fca00078e0204 */
[----:B------:R-:W-:Y:S01]  /*0bc0*/  STG.E desc[UR10][R2.64], R16 ;  /* 0x0000001002007986 */ /* 0x000fe2000c10190a */
[----:B------:R-:W-:Y:S05]  /*0bd0*/  EXIT ;  /* 0x000000000000794d */ /* 0x000fea0003800000 */
.L_x_9:
        /* <DEDUP_REMOVED lines=10> */
.L_x_79:


//--------------------- .text.elementwiseMulKernel --------------------------
	.section	.text.elementwiseMulKernel,"ax",@progbits
	.align	128
        .global         elementwiseMulKernel
        .type           elementwiseMulKernel,@function
        .size           elementwiseMulKernel,(.L_x_80 - elementwiseMulKernel)
        .other          elementwiseMulKernel,@"STO_CUDA_ENTRY STV_DEFAULT"
elementwiseMulKernel:
.text.elementwiseMulKernel:
[----:B------:R-:W-:Y:S01]  /*0000*/  LDC R1, c[0x0][0x37c] ;  /* 0x0000df00ff017b82 */ /* 0x000fe20000000800 */
[----:B------:R-:W0:Y:S07]  /*0010*/  S2R R0, SR_TID.X ;  /* 0x0000000000007919 */ /* 0x000e2e0000002100 */
[----:B------:R-:W0:Y:S01]  /*0020*/  S2UR UR4, SR_CTAID.X ;  /* 0x00000000000479c3 */ /* 0x000e220000002500 */
[----:B------:R-:W1:Y:S07]  /*0030*/  LDCU UR5, c[0x0][0x398] ;  /* 0x00007300ff0577ac */ /* 0x000e6e0008000800 */
[----:B------:R-:W0:Y:S02]  /*0040*/  LDC R9, c[0x0][0x360] ;  /* 0x0000d800ff097b82 */ /* 0x000e240000000800 */
[----:B0-----:R-:W-:-:S05]  /*0050*/  IMAD R9, R9, UR4, R0 ;  /* 0x0000000409097c24 */ /* 0x001fca000f8e0200 */
[----:B-1----:R-:W-:-:S13]  /*0060*/  ISETP.GE.AND P0, PT, R9, UR5, PT ;  /* 0x0000000509007c0c */ /* 0x002fda000bf06270 */
[----:B------:R-:W-:Y:S05]  /*0070*/  @P0 EXIT ;  /* 0x000000000000094d */ /* 0x000fea0003800000 */
[----:B------:R-:W0:Y:S01]  /*0080*/  LDC.64 R2, c[0x0][0x380] ;  /* 0x0000e000ff027b82 */ /* 0x000e220000000a00 */
[----:B------:R-:W1:Y:S07]  /*0090*/  LDCU.64 UR4, c[0x0][0x358] ;  /* 0x00006b00ff0477ac */ /* 0x000e6e0008000a00 */
[----:B------:R-:W2:Y:S08]  /*00a0*/  LDC.64 R4, c[0x0][0x388] ;  /* 0x0000e200ff047b82 */ /* 0x000eb00000000a00 */
[----:B------:R-:W3:Y:S01]  /*00b0*/  LDC.64 R6, c[0x0][0x390] ;  /* 0x0000e400ff067b82 */ /* 0x000ee20000000a00 */
[----:B0-----:R-:W-:-:S06]  /*00c0*/  IMAD.WIDE R2, R9, 0x4, R2 ;  /* 0x0000000409027825 */ /* 0x001fcc00078e0202 */
[----:B-1----:R-:W4:Y:S01]  /*00d0*/  LDG.E R2, desc[UR4][R2.64] ;  /* 0x0000000402027981 */ /* 0x002f22000c1e1900 */
[----:B--2---:R-:W-:-:S06]  /*00e0*/  IMAD.WIDE R4, R9, 0x4, R4 ;  /* 0x0000000409047825 */ /* 0x004fcc00078e0204 */
[----:B------:R-:W4:Y:S01]  /*00f0*/  LDG.E R5, desc[UR4][R4.64] ;  /* 0x0000000404057981 */ /* 0x000f22000c1e1900 */
[----:B---3--:R-:W-:-:S04]  /*0100*/  IMAD.WIDE R6, R9, 0x4, R6 ;  /* 0x0000000409067825 */ /* 0x008fc800078e0206 */
[----:B----4-:R-:W-:-:S05]  /*0110*/  FMUL R9, R2, R5 ;  /* 0x0000000502097220 */ /* 0x010fca0000400000 */
[----:B------:R-:W-:Y:S01]  /*0120*/  STG.E desc[UR4][R6.64], R9 ;  /* 0x0000000906007986 */ /* 0x000fe2000c101904 */
[----:B------:R-:W-:Y:S05]  /*0130*/  EXIT ;  /* 0x000000000000794d */ /* 0x000fea0003800000 */
.L_x_10:
        /* <DEDUP_REMOVED lines=12> */
.L_x_80:


//--------------------- .text.mseGradKernel       --------------------------
	.section	.text.mseGradKernel,"ax",@progbits
	.align	128
        .global         mseGradKernel
        .type           mseGradKernel,@function
        .size           mseGradKernel,(.L_x_74 - mseGradKernel)
        .other          mseGradKernel,@"STO_CUDA_ENTRY STV_DEFAULT"
mseGradKernel:
.text.mseGradKernel:
        /* <DEDUP_REMOVED lines=10> */
[----:B------:R-:W2:Y:S01]  /*00a0*/  LDC.64 R6, c[0x0][0x388] ;  /* 0x0000e200ff067b82 */ /* 0x000ea20000000a00 */
[----:B0-----:R-:W-:-:S06]  /*00b0*/  IMAD.WIDE R4, R2, 0x4, R4 ;  /* 0x0000000402047825 */ /* 0x001fcc00078e0204 */
[----:B-1----:R-:W3:Y:S01]  /*00c0*/  LDG.E R4, desc[UR4][R4.64] ;  /* 0x0000000404047981 */ /* 0x002ee2000c1e1900 */
[----:B--2---:R-:W-:-:S06]  /*00d0*/  IMAD.WIDE R6, R2, 0x4, R6 ;  /* 0x0000000402067825 */ /* 0x004fcc00078e0206 */
[----:B------:R-:W3:Y:S01]  /*00e0*/  LDG.E R7, desc[UR4][R6.64] ;  /* 0x0000000406077981 */ /* 0x000ee2000c1e1900 */
[----:B------:R-:W-:-:S04]  /*00f0*/  I2FP.F32.S32 R3, UR6 ;  /* 0x0000000600037c45 */ /* 0x000fc80008201400 */
[----:B------:R-:W0:Y:S01]  /*0100*/  MUFU.RCP R8, R3 ;  /* 0x0000000300087308 */ /* 0x000e220000001000 */
[----:B------:R-:W-:Y:S01]  /*0110*/  BSSY.RECONVERGENT B0, `(.L_x_11) ;  /* 0x000000d000007945 */ /* 0x000fe20003800200 */
[----:B0-----:R-:W-:-:S04]  /*0120*/  FFMA R9, -R3, R8, 1 ;  /* 0x3f80000003097423 */ /* 0x001fc80000000108 */
[----:B------:R-:W-:Y:S01]  /*0130*/  FFMA R9, R8, R9, R8 ;  /* 0x0000000908097223 */ /* 0x000fe20000000008 */
[----:B---3--:R-:W-:-:S04]  /*0140*/  FADD R0, R4, -R7 ;  /* 0x8000000704007221 */ /* 0x008fc80000000000 */
[----:B------:R-:W-:-:S04]  /*0150*/  FADD R0, R0, R0 ;  /* 0x0000000000007221 */ /* 0x000fc80000000000 */
[----:B------:R-:W0:Y:S01]  /*0160*/  FCHK P0, R0, R3 ;  /* 0x0000000300007302 */ /* 0x000e220000000000 */
[----:B------:R-:W-:-:S04]  /*0170*/  FFMA R8, R0, R9, RZ ;  /* 0x0000000900087223 */ /* 0x000fc800000000ff */
[----:B------:R-:W-:-:S04]  /*0180*/  FFMA R10, -R3, R8, R0 ;  /* 0x00000008030a7223 */ /* 0x000fc80000000100 */
[----:B------:R-:W-:Y:S01]  /*0190*/  FFMA R9, R9, R10, R8 ;  /* 0x0000000a09097223 */ /* 0x000fe20000000008 */
[----:B0-----:R-:W-:Y:S06]  /*01a0*/  @!P0 BRA `(.L_x_12) ;  /* 0x00000000000c8947 */ /* 0x001fec0003800000 */
[----:B------:R-:W-:-:S07]  /*01b0*/  MOV R4, 0x1d0 ;  /* 0x000001d000047802 */ /* 0x000fce0000000f00 */
[----:B------:R-:W-:Y:S05]  /*01c0*/  CALL.REL.NOINC `($__internal_0_$__cuda_sm3x_div_rn_noftz_f32_slowpath) ;  /* 0x0000000000187944 */ /* 0x000fea0003c00000 */
[----:B------:R-:W-:-:S07]  /*01d0*/  IMAD.MOV.U32 R9, RZ, RZ, R0 ;  /* 0x000000ffff097224 */ /* 0x000fce00078e0000 */
.L_x_12:
[----:B------:R-:W-:Y:S05]  /*01e0*/  BSYNC.RECONVERGENT B0 ;  /* 0x0000000000007941 */ /* 0x000fea0003800200 */
.L_x_11:
[----:B------:R-:W0:Y:S02]  /*01f0*/  LDC.64 R4, c[0x0][0x390] ;  /* 0x0000e400ff047b82 */ /* 0x000e240000000a00 */
[----:B0-----:R-:W-:-:S05]  /*0200*/  IMAD.WIDE R2, R2, 0x4, R4 ;  /* 0x0000000402027825 */ /* 0x001fca00078e0204 */
[----:B------:R-:W-:Y:S01]  /*0210*/  STG.E desc[UR4][R2.64], R9 ;  /* 0x0000000902007986 */ /* 0x000fe2000c101904 */
[----:B------:R-:W-:Y:S05]  /*0220*/  EXIT ;  /* 0x000000000000794d */ /* 0x000fea0003800000 */
        .weak           $__internal_0_$__cuda_sm3x_div_rn_noftz_f32_slowpath
        .type           $__internal_0_$__cuda_sm3x_div_rn_noftz_f32_slowpath,@function
        .size           $__internal_0_$__cuda_sm3x_div_rn_noftz_f32_slowpath,(.L_x_74 - $__internal_0_$__cuda_sm3x_div_rn_noftz_f32_slowpath)
$__internal_0_$__cuda_sm3x_div_rn_noftz_f32_slowpath:
[--C-:B------:R-:W-:Y:S01]  /*0230*/  SHF.R.U32.HI R6, RZ, 0x17, R3.reuse ;  /* 0x00000017ff067819 */ /* 0x100fe20000011603 */
[----:B------:R-:W-:Y:S01]  /*0240*/  BSSY.RECONVERGENT B1, `(.L_x_13) ;  /* 0x0000064000017945 */ /* 0x000fe20003800200 */
[--C-:B------:R-:W-:Y:S01]  /*0250*/  SHF.R.U32.HI R5, RZ, 0x17, R0.reuse ;  /* 0x00000017ff057819 */ /* 0x100fe20000011600 */
[----:B------:R-:W-:Y:S01]  /*0260*/  IMAD.MOV.U32 R7, RZ, RZ, R0 ;  /* 0x000000ffff077224 */ /* 0x000fe200078e0000 */
[----:B------:R-:W-:Y:S01]  /*0270*/  LOP3.LUT R6, R6, 0xff, RZ, 0xc0, !PT ;  /* 0x000000ff06067812 */ /* 0x000fe200078ec0ff */
[----:B------:R-:W-:Y:S01]  /*0280*/  IMAD.MOV.U32 R8, RZ, RZ, R3 ;  /* 0x000000ffff087224 */ /* 0x000fe200078e0003 */
[----:B------:R-:W-:-:S03]  /*0290*/  LOP3.LUT R5, R5, 0xff, RZ, 0xc0, !PT ;  /* 0x000000ff05057812 */ /* 0x000fc600078ec0ff */
[----:B------:R-:W-:Y:S02]  /*02a0*/  VIADD R11, R6, 0xffffffff ;  /* 0xffffffff060b7836 */ /* 0x000fe40000000000 */
[----:B------:R-:W-:-:S03]  /*02b0*/  VIADD R10, R5, 0xffffffff ;  /* 0xffffffff050a7836 */ /* 0x000fc60000000000 */
[----:B------:R-:W-:-:S04]  /*02c0*/  ISETP.GT.U32.AND P0, PT, R11, 0xfd, PT ;  /* 0x000000fd0b00780c */ /* 0x000fc80003f04070 */
[----:B------:R-:W-:-:S13]  /*02d0*/  ISETP.GT.U32.OR P0, PT, R10, 0xfd, P0 ;  /* 0x000000fd0a00780c */ /* 0x000fda0000704470 */
[----:B------:R-:W-:Y:S01]  /*02e0*/  @!P0 IMAD.MOV.U32 R9, RZ, RZ, RZ ;  /* 0x000000ffff098224 */ /* 0x000fe200078e00ff */
[----:B------:R-:W-:Y:S06]  /*02f0*/  @!P0 BRA `(.L_x_14) ;  /* 0x00000000005c8947 */ /* 0x000fec0003800000 */
[----:B------:R-:W-:Y:S02]  /*0300*/  FSETP.GTU.FTZ.AND P0, PT, |R0|, +INF , PT ;  /* 0x7f8000000000780b */ /* 0x000fe40003f1c200 */
[----:B------:R-:W-:-:S04]  /*0310*/  FSETP.GTU.FTZ.AND P1, PT, |R3|, +INF , PT ;  /* 0x7f8000000300780b */ /* 0x000fc80003f3c200 */
[----:B------:R-:W-:-:S13]  /*0320*/  PLOP3.LUT P0, PT, P0, P1, PT, 0xf8, 0x8f ;  /* 0x00000000008f781c */ /* 0x000fda0000703f70 */
[----:B------:R-:W-:Y:S05]  /*0330*/  @P0 BRA `(.L_x_15) ;  /* 0x00000004004c0947 */ /* 0x000fea0003800000 */
[----:B------:R-:W-:-:S13]  /*0340*/  LOP3.LUT P0, RZ, R8, 0x7fffffff, R7, 0xc8, !PT ;  /* 0x7fffffff08ff7812 */ /* 0x000fda000780c807 */
[----:B------:R-:W-:Y:S05]  /*0350*/  @!P0 BRA `(.L_x_16) ;  /* 0x00000004003c8947 */ /* 0x000fea0003800000 */
[C---:B------:R-:W-:Y:S02]  /*0360*/  FSETP.NEU.FTZ.AND P2, PT, |R0|.reuse, +INF , PT ;  /* 0x7f8000000000780b */ /* 0x040fe40003f5d200 */
[----:B------:R-:W-:Y:S02]  /*0370*/  FSETP.NEU.FTZ.AND P1, PT, |R3|, +INF , PT ;  /* 0x7f8000000300780b */ /* 0x000fe40003f3d200 */
[----:B------:R-:W-:-:S11]  /*0380*/  FSETP.NEU.FTZ.AND P0, PT, |R0|, +INF , PT ;  /* 0x7f8000000000780b */ /* 0x000fd60003f1d200 */
[----:B------:R-:W-:Y:S05]  /*0390*/  @!P1 BRA !P2, `(.L_x_16) ;  /* 0x00000004002c9947 */ /* 0x000fea0005000000 */
[----:B------:R-:W-:-:S04]  /*03a0*/  LOP3.LUT P2, RZ, R7, 0x7fffffff, RZ, 0xc0, !PT ;  /* 0x7fffffff07ff7812 */ /* 0x000fc8000784c0ff */
[----:B------:R-:W-:-:S13]  /*03b0*/  PLOP3.LUT P1, PT, P1, P2, PT, 0x2f, 0xf2 ;  /* 0x0000000000f2781c */ /* 0x000fda0000f24577 */
[----:B------:R-:W-:Y:S05]  /*03c0*/  @P1 BRA `(.L_x_17) ;  /* 0x0000000400181947 */ /* 0x000fea0003800000 */
[----:B------:R-:W-:-:S04]  /*03d0*/  LOP3.LUT P1, RZ, R8, 0x7fffffff, RZ, 0xc0, !PT ;  /* 0x7fffffff08ff7812 */ /* 0x000fc8000782c0ff */
[----:B------:R-:W-:-:S13]  /*03e0*/  PLOP3.LUT P0, PT, P0, P1, PT, 0x2f, 0xf2 ;  /* 0x0000000000f2781c */ /* 0x000fda0000702577 */
[----:B------:R-:W-:Y:S05]  /*03f0*/  @P0 BRA `(.L_x_18) ;  /* 0x0000000400000947 */ /* 0x000fea0003800000 */
[----:B------:R-:W-:Y:S02]  /*0400*/  ISETP.GE.AND P0, PT, R10, RZ, PT ;  /* 0x000000ff0a00720c */ /* 0x000fe40003f06270 */
[----:B------:R-:W-:-:S11]  /*0410*/  ISETP.GE.AND P1, PT, R11, RZ, PT ;  /* 0x000000ff0b00720c */ /* 0x000fd60003f26270 */
[----:B------:R-:W-:Y:S02]  /*0420*/  @P0 IMAD.MOV.U32 R9, RZ, RZ, RZ ;  /* 0x000000ffff090224 */ /* 0x000fe400078e00ff */
[----:B------:R-:W-:Y:S01]  /*0430*/  @!P0 FFMA R7, R0, 1.84467440737095516160e+19, RZ ;  /* 0x5f80000000078823 */ /* 0x000fe200000000ff */
[----:B------:R-:W-:Y:S02]  /*0440*/  @!P0 IMAD.MOV.U32 R9, RZ, RZ, -0x40 ;  /* 0xffffffc0ff098424 */ /* 0x000fe400078e00ff */
[----:B------:R-:W-:Y:S02]  /*0450*/  @!P1 FFMA R8, R3, 1.84467440737095516160e+19, RZ ;  /* 0x5f80000003089823 */ /* 0x000fe400000000ff */
[----:B------:R-:W-:-:S07]  /*0460*/  @!P1 VIADD R9, R9, 0x40 ;  /* 0x0000004009099836 */ /* 0x000fce0000000000 */
.L_x_14:
[----:B------:R-:W-:Y:S01]  /*0470*/  LEA R3, R6, 0xc0800000, 0x17 ;  /* 0xc080000006037811 */ /* 0x000fe200078eb8ff */
[----:B------:R-:W-:Y:S01]  /*0480*/  VIADD R5, R5, 0xffffff81 ;  /* 0xffffff8105057836 */ /* 0x000fe20000000000 */
[----:B------:R-:W-:Y:S03]  /*0490*/  BSSY.RECONVERGENT B2, `(.L_x_19) ;  /* 0x0000035000027945 */ /* 0x000fe60003800200 */
[----:B------:R-:W-:Y:S01]  /*04a0*/  IMAD.IADD R3, R8, 0x1, -R3 ;  /* 0x0000000108037824 */ /* 0x000fe200078e0a03 */
[C---:B------:R-:W-:Y:S01]  /*04b0*/  IADD3 R6, PT, PT, R5.reuse, 0x7f, -R6 ;  /* 0x0000007f05067810 */ /* 0x040fe20007ffe806 */
[----:B------:R-:W-:Y:S02]  /*04c0*/  IMAD R0, R5, -0x800000, R7 ;  /* 0xff80000005007824 */ /* 0x000fe400078e0207 */
[----:B------:R-:W0:Y:S01]  /*04d0*/  MUFU.RCP R8, R3 ;  /* 0x0000000300087308 */ /* 0x000e220000001000 */
[----:B------:R-:W-:Y:S01]  /*04e0*/  FADD.FTZ R11, -R3, -RZ ;  /* 0x800000ff030b7221 */ /* 0x000fe20000010100 */
[----:B------:R-:W-:-:S03]  /*04f0*/  IMAD.IADD R6, R6, 0x1, R9 ;  /* 0x0000000106067824 */ /* 0x000fc600078e0209 */
[----:B0-----:R-:W-:-:S04]  /*0500*/  FFMA R13, R8, R11, 1 ;  /* 0x3f800000080d7423 */ /* 0x001fc8000000000b */
[----:B------:R-:W-:-:S04]  /*0510*/  FFMA R10, R8, R13, R8 ;  /* 0x0000000d080a7223 */ /* 0x000fc80000000008 */
[----:B------:R-:W-:-:S04]  /*0520*/  FFMA R7, R0, R10, RZ ;  /* 0x0000000a00077223 */ /* 0x000fc800000000ff */
[----:B------:R-:W-:-:S04]  /*0530*/  FFMA R8, R11, R7, R0 ;  /* 0x000000070b087223 */ /* 0x000fc80000000000 */
[----:B------:R-:W-:-:S04]  /*0540*/  FFMA R7, R10, R8, R7 ;  /* 0x000000080a077223 */ /* 0x000fc80000000007 */
[----:B------:R-:W-:-:S04]  /*0550*/  FFMA R8, R11, R7, R0 ;  /* 0x000000070b087223 */ /* 0x000fc80000000000 */
[----:B------:R-:W-:-:S05]  /*0560*/  FFMA R0, R10, R8, R7 ;  /* 0x000000080a007223 */ /* 0x000fca0000000007 */
[----:B------:R-:W-:-:S04]  /*0570*/  SHF.R.U32.HI R3, RZ, 0x17, R0 ;  /* 0x00000017ff037819 */ /* 0x000fc80000011600 */
[----:B------:R-:W-:-:S05]  /*0580*/  LOP3.LUT R3, R3, 0xff, RZ, 0xc0, !PT ;  /* 0x000000ff03037812 */ /* 0x000fca00078ec0ff */
[----:B------:R-:W-:-:S04]  /*0590*/  IMAD.IADD R9, R3, 0x1, R6 ;  /* 0x0000000103097824 */ /* 0x000fc800078e0206 */
[----:B------:R-:W-:-:S05]  /*05a0*/  VIADD R3, R9, 0xffffffff ;  /* 0xffffffff09037836 */ /* 0x000fca0000000000 */
[----:B------:R-:W-:-:S13]  /*05b0*/  ISETP.GE.U32.AND P0, PT, R3, 0xfe, PT ;  /* 0x000000fe0300780c */ /* 0x000fda0003f06070 */
[----:B------:R-:W-:Y:S05]  /*05c0*/  @!P0 BRA `(.L_x_20) ;  /* 0x0000000000808947 */ /* 0x000fea0003800000 */
[----:B------:R-:W-:-:S13]  /*05d0*/  ISETP.GT.AND P0, PT, R9, 0xfe, PT ;  /* 0x000000fe0900780c */ /* 0x000fda0003f04270 */
[----:B------:R-:W-:Y:S05]  /*05e0*/  @P0 BRA `(.L_x_21) ;  /* 0x00000000006c0947 */ /* 0x000fea0003800000 */
[----:B------:R-:W-:-:S13]  /*05f0*/  ISETP.GE.AND P0, PT, R9, 0x1, PT ;  /* 0x000000010900780c */ /* 0x000fda0003f06270 */
[----:B------:R-:W-:Y:S05]  /*0600*/  @P0 BRA `(.L_x_22) ;  /* 0x0000000000740947 */ /* 0x000fea0003800000 */
[----:B------:R-:W-:Y:S02]  /*0610*/  ISETP.GE.AND P0, PT, R9, -0x18, PT ;  /* 0xffffffe80900780c */ /* 0x000fe40003f06270 */
[----:B------:R-:W-:-:S11]  /*0620*/  LOP3.LUT R0, R0, 0x80000000, RZ, 0xc0, !PT ;  /* 0x8000000000007812 */ /* 0x000fd600078ec0ff */
[----:B------:R-:W-:Y:S05]  /*0630*/  @!P0 BRA `(.L_x_22) ;  /* 0x0000000000688947 */ /* 0x000fea0003800000 */
[CCC-:B------:R-:W-:Y:S01]  /*0640*/  FFMA.RZ R3, R10.reuse, R8.reuse, R7.reuse ;  /* 0x000000080a037223 */ /* 0x1c0fe2000000c007 */
[CCC-:B------:R-:W-:Y:S01]  /*0650*/  FFMA.RM R6, R10.reuse, R8.reuse, R7.reuse ;  /* 0x000000080a067223 */ /* 0x1c0fe20000004007 */
[C---:B------:R-:W-:Y:S02]  /*0660*/  ISETP.NE.AND P2, PT, R9.reuse, RZ, PT ;  /* 0x000000ff0900720c */ /* 0x040fe40003f45270 */
[----:B------:R-:W-:Y:S02]  /*0670*/  ISETP.NE.AND P1, PT, R9, RZ, PT ;  /* 0x000000ff0900720c */ /* 0x000fe40003f25270 */
[----:B------:R-:W-:Y:S01]  /*0680*/  LOP3.LUT R5, R3, 0x7fffff, RZ, 0xc0, !PT ;  /* 0x007fffff03057812 */ /* 0x000fe200078ec0ff */
[----:B------:R-:W-:Y:S01]  /*0690*/  FFMA.RP R3, R10, R8, R7 ;  /* 0x000000080a037223 */ /* 0x000fe20000008007 */
[----:B------:R-:W-:Y:S02]  /*06a0*/  VIADD R8, R9, 0x20 ;  /* 0x0000002009087836 */ /* 0x000fe40000000000 */
[----:B------:R-:W-:Y:S01]  /*06b0*/  LOP3.LUT R5, R5, 0x800000, RZ, 0xfc, !PT ;  /* 0x0080000005057812 */ /* 0x000fe200078efcff */
[----:B------:R-:W-:Y:S01]  /*06c0*/  IMAD.MOV R7, RZ, RZ, -R9 ;  /* 0x000000ffff077224 */ /* 0x000fe200078e0a09 */
[----:B------:R-:W-:-:S02]  /*06d0*/  FSETP.NEU.FTZ.AND P0, PT, R3, R6, PT ;  /* 0x000000060300720b */ /* 0x000fc40003f1d000 */
[----:B------:R-:W-:Y:S02]  /*06e0*/  SHF.L.U32 R8, R5, R8, RZ ;  /* 0x0000000805087219 */ /* 0x000fe400000006ff */
[----:B------:R-:W-:Y:S02]  /*06f0*/  SEL R6, R7, RZ, P2 ;  /* 0x000000ff07067207 */ /* 0x000fe40001000000 */
[----:B------:R-:W-:Y:S02]  /*0700*/  ISETP.NE.AND P1, PT, R8, RZ, P1 ;  /* 0x000000ff0800720c */ /* 0x000fe40000f25270 */
[----:B------:R-:W-:Y:S02]  /*0710*/  SHF.R.U32.HI R6, RZ, R6, R5 ;  /* 0x00000006ff067219 */ /* 0x000fe40000011605 */
[----:B------:R-:W-:Y:S02]  /*0720*/  PLOP3.LUT P0, PT, P0, P1, PT, 0xf8, 0x8f ;  /* 0x00000000008f781c */ /* 0x000fe40000703f70 */
[----:B------:R-:W-:-:S02]  /*0730*/  SHF.R.U32.HI R8, RZ, 0x1, R6 ;  /* 0x00000001ff087819 */ /* 0x000fc40000011606 */
[----:B------:R-:W-:-:S04]  /*0740*/  SEL R3, RZ, 0x1, !P0 ;  /* 0x00000001ff037807 */ /* 0x000fc80004000000 */
[----:B------:R-:W-:-:S04]  /*0750*/  LOP3.LUT R3, R3, 0x1, R8, 0xf8, !PT ;  /* 0x0000000103037812 */ /* 0x000fc800078ef808 */
[----:B------:R-:W-:-:S05]  /*0760*/  LOP3.LUT R3, R3, R6, RZ, 0xc0, !PT ;  /* 0x0000000603037212 */ /* 0x000fca00078ec0ff */
[----:B------:R-:W-:-:S05]  /*0770*/  IMAD.IADD R3, R8, 0x1, R3 ;  /* 0x0000000108037824 */ /* 0x000fca00078e0203 */
[----:B------:R-:W-:Y:S01]  /*0780*/  LOP3.LUT R0, R3, R0, RZ, 0xfc, !PT ;  /* 0x0000000003007212 */ /* 0x000fe200078efcff */
[----:B------:R-:W-:Y:S06]  /*0790*/  BRA `(.L_x_22) ;  /* 0x0000000000107947 */ /* 0x000fec0003800000 */
.L_x_21:
[----:B------:R-:W-:-:S04]  /*07a0*/  LOP3.LUT R0, R0, 0x80000000, RZ, 0xc0, !PT ;  /* 0x8000000000007812 */ /* 0x000fc800078ec0ff */
[----:B------:R-:W-:Y:S01]  /*07b0*/  LOP3.LUT R0, R0, 0x7f800000, RZ, 0xfc, !PT ;  /* 0x7f80000000007812 */ /* 0x000fe200078efcff */
[----:B------:R-:W-:Y:S06]  /*07c0*/  BRA `(.L_x_22) ;  /* 0x0000000000047947 */ /* 0x000fec0003800000 */
.L_x_20:
[----:B------:R-:W-:-:S07]  /*07d0*/  IMAD R0, R6, 0x800000, R0 ;  /* 0x0080000006007824 */ /* 0x000fce00078e0200 */
.L_x_22:
[----:B------:R-:W-:Y:S05]  /*07e0*/  BSYNC.RECONVERGENT B2 ;  /* 0x0000000000027941 */ /* 0x000fea0003800200 */
.L_x_19:
[----:B------:R-:W-:Y:S05]  /*07f0*/  BRA `(.L_x_23) ;  /* 0x0000000000207947 */ /* 0x000fea0003800000 */
.L_x_18:
[----:B------:R-:W-:-:S04]  /*0800*/  LOP3.LUT R0, R8, 0x80000000, R7, 0x48, !PT ;  /* 0x8000000008007812 */ /* 0x000fc800078e4807 */
[----:B------:R-:W-:Y:S01]  /*0810*/  LOP3.LUT R0, R0, 0x7f800000, RZ, 0xfc, !PT ;  /* 0x7f80000000007812 */ /* 0x000fe200078efcff */
[----:B------:R-:W-:Y:S06]  /*0820*/  BRA `(.L_x_23) ;  /* 0x0000000000147947 */ /* 0x000fec0003800000 */
.L_x_17:
[----:B------:R-:W-:Y:S01]  /*0830*/  LOP3.LUT R0, R8, 0x80000000, R7, 0x48, !PT ;  /* 0x8000000008007812 */ /* 0x000fe200078e4807 */
[----:B------:R-:W-:Y:S06]  /*0840*/  BRA `(.L_x_23) ;  /* 0x00000000000c7947 */ /* 0x000fec0003800000 */
.L_x_16:
[----:B------:R-:W0:Y:S01]  /*0850*/  MUFU.RSQ R0, -QNAN ;  /* 0xffc0000000007908 */ /* 0x000e220000001400 */
[----:B------:R-:W-:Y:S05]  /*0860*/  BRA `(.L_x_23) ;  /* 0x0000000000047947 */ /* 0x000fea0003800000 */
.L_x_15:
[----:B------:R-:W-:-:S07]  /*0870*/  FADD.FTZ R0, R0, R3 ;  /* 0x0000000300007221 */ /* 0x000fce0000010000 */
.L_x_23:
[----:B------:R-:W-:Y:S05]  /*0880*/  BSYNC.RECONVERGENT B1 ;  /* 0x0000000000017941 */ /* 0x000fea0003800200 */
.L_x_13:
[----:B------:R-:W-:-:S04]  /*0890*/  IMAD.MOV.U32 R5, RZ, RZ, 0x0 ;  /* 0x00000000ff057424 */ /* 0x000fc800078e00ff */
[----:B0-----:R-:W-:Y:S05]  /*08a0*/  RET.REL.NODEC R4 `(mseGradKernel) ;  /* 0xfffffff404d47950 */ /* 0x001fea0003c3ffff */
.L_x_24:
        /* <DEDUP_REMOVED lines=13> */
.L_x_74:


//--------------------- .text.mseLossKernel       --------------------------
	.section	.text.mseLossKernel,"ax",@progbits
	.align	128
        .global         mseLossKernel
        .type           mseLossKernel,@function
        .size           mseLossKernel,(.L_x_75 - mseLossKernel)
        .other          mseLossKernel,@"STO_CUDA_ENTRY STV_DEFAULT"
mseLossKernel:
.text.mseLossKernel:
        /* <DEDUP_REMOVED lines=12> */
[----:B-1----:R0:W3:Y:S01]  /*00c0*/  LDG.E R2, desc[UR4][R2.64] ;  /* 0x0000000402027981 */ /* 0x0020e2000c1e1900 */
[----:B--2---:R-:W-:-:S06]  /*00d0*/  IMAD.WIDE R4, R7, 0x4, R4 ;  /* 0x0000000407047825 */ /* 0x004fcc00078e0204 */
[----:B------:R-:W3:Y:S01]  /*00e0*/  LDG.E R5, desc[UR4][R4.64] ;  /* 0x0000000404057981 */ /* 0x000ee2000c1e1900 */
[----:B0-----:R-:W-:-:S04]  /*00f0*/  I2FP.F32.S32 R3, UR6 ;  /* 0x0000000600037c45 */ /* 0x001fc80008201400 */
[----:B------:R-:W0:Y:S01]  /*0100*/  MUFU.RCP R6, R3 ;  /* 0x0000000300067308 */ /* 0x000e220000001000 */
[----:B------:R-:W-:Y:S01]  /*0110*/  BSSY.RECONVERGENT B0, `(.L_x_25) ;  /* 0x000000c000007945 */ /* 0x000fe20003800200 */
[----:B0-----:R-:W-:-:S04]  /*0120*/  FFMA R7, -R3, R6, 1 ;  /* 0x3f80000003077423 */ /* 0x001fc80000000106 */
[----:B------:R-:W-:Y:S01]  /*0130*/  FFMA R7, R6, R7, R6 ;  /* 0x0000000706077223 */ /* 0x000fe20000000006 */
[----:B---3--:R-:W-:-:S04]  /*0140*/  FADD R0, R2, -R5 ;  /* 0x8000000502007221 */ /* 0x008fc80000000000 */
[----:B------:R-:W-:-:S04]  /*0150*/  FMUL R0, R0, R0 ;  /* 0x0000000000007220 */ /* 0x000fc80000400000 */
[----:B------:R-:W0:Y:S01]  /*0160*/  FCHK P0, R0, R3 ;  /* 0x0000000300007302 */ /* 0x000e220000000000 */
[----:B------:R-:W-:-:S04]  /*0170*/  FFMA R6, R0, R7, RZ ;  /* 0x0000000700067223 */ /* 0x000fc800000000ff */
[----:B------:R-:W-:-:S04]  /*0180*/  FFMA R8, -R3, R6, R0 ;  /* 0x0000000603087223 */ /* 0x000fc80000000100 */
[----:B------:R-:W-:Y:S01]  /*0190*/  FFMA R7, R7, R8, R6 ;  /* 0x0000000807077223 */ /* 0x000fe20000000006 */
[----:B0-----:R-:W-:Y:S06]  /*01a0*/  @!P0 BRA `(.L_x_26) ;  /* 0x0000000000088947 */ /* 0x001fec0003800000 */
[----:B------:R-:W-:-:S07]  /*01b0*/  MOV R2, 0x1d0 ;  /* 0x000001d000027802 */ /* 0x000fce0000000f00 */
[----:B------:R-:W-:Y:S05]  /*01c0*/  CALL.REL.NOINC `($__internal_1_$__cuda_sm3x_div_rn_noftz_f32_slowpath) ;  /* 0x0000000000107944 */ /* 0x000fea0003c00000 */
.L_x_26:
[----:B------:R-:W-:Y:S05]  /*01d0*/  BSYNC.RECONVERGENT B0 ;  /* 0x0000000000007941 */ /* 0x000fea0003800200 */
.L_x_25:
[----:B------:R-:W0:Y:S02]  /*01e0*/  LDC.64 R2, c[0x0][0x390] ;  /* 0x0000e400ff027b82 */ /* 0x000e240000000a00 */
[----:B0-----:R-:W-:Y:S01]  /*01f0*/  REDG.E.ADD.F32.FTZ.RN.STRONG.GPU desc[UR4][R2.64], R7 ;  /* 0x00000007020079a6 */ /* 0x001fe2000c12f304 */
[----:B------:R-:W-:Y:S05]  /*0200*/  EXIT ;  /* 0x000000000000794d */ /* 0x000fea0003800000 */
        .weak           $__internal_1_$__cuda_sm3x_div_rn_noftz_f32_slowpath
        .type           $__internal_1_$__cuda_sm3x_div_rn_noftz_f32_slowpath,@function
        .size           $__internal_1_$__cuda_sm3x_div_rn_noftz_f32_slowpath,(.L_x_75 - $__internal_1_$__cuda_sm3x_div_rn_noftz_f32_slowpath)
$__internal_1_$__cuda_sm3x_div_rn_noftz_f32_slowpath:
        /* <DEDUP_REMOVED lines=36> */
.L_x_28:
        /* <DEDUP_REMOVED lines=29> */
[-CC-:B------:R-:W-:Y:S01]  /*0620*/  FFMA.RZ R0, R10, R6.reuse, R11.reuse ;  /* 0x000000060a007223 */ /* 0x180fe2000000c00b */
[----:B------:R-:W-:Y:S02]  /*0630*/  VIADD R7, R8, 0x20 ;  /* 0x0000002008077836 */ /* 0x000fe40000000000 */
[-CC-:B------:R-:W-:Y:S01]  /*0640*/  FFMA.RM R5, R10, R6.reuse, R11.reuse ;  /* 0x000000060a057223 */ /* 0x180fe2000000400b */
[----:B------:R-:W-:Y:S02]  /*0650*/  ISETP.NE.AND P2, PT, R8, RZ, PT ;  /* 0x000000ff0800720c */ /* 0x000fe40003f45270 */
[----:B------:R-:W-:Y:S01]  /*0660*/  LOP3.LUT R4, R0, 0x7fffff, RZ, 0xc0, !PT ;  /* 0x007fffff00047812 */ /* 0x000fe200078ec0ff */
[----:B------:R-:W-:Y:S01]  /*0670*/  FFMA.RP R0, R10, R6, R11 ;  /* 0x000000060a007223 */ /* 0x000fe2000000800b */
[----:B------:R-:W-:Y:S01]  /*0680*/  IMAD.MOV R6, RZ, RZ, -R8 ;  /* 0x000000ffff067224 */ /* 0x000fe200078e0a08 */
[----:B------:R-:W-:Y:S02]  /*0690*/  ISETP.NE.AND P1, PT, R8, RZ, PT ;  /* 0x000000ff0800720c */ /* 0x000fe40003f25270 */
[----:B------:R-:W-:-:S02]  /*06a0*/  LOP3.LUT R4, R4, 0x800000, RZ, 0xfc, !PT ;  /* 0x0080000004047812 */ /* 0x000fc400078efcff */
[----:B------:R-:W-:Y:S02]  /*06b0*/  FSETP.NEU.FTZ.AND P0, PT, R0, R5, PT ;  /* 0x000000050000720b */ /* 0x000fe40003f1d000 */
[----:B------:R-:W-:Y:S02]  /*06c0*/  SHF.L.U32 R7, R4, R7, RZ ;  /* 0x0000000704077219 */ /* 0x000fe400000006ff */
[----:B------:R-:W-:Y:S02]  /*06d0*/  SEL R5, R6, RZ, P2 ;  /* 0x000000ff06057207 */ /* 0x000fe40001000000 */
[----:B------:R-:W-:Y:S02]  /*06e0*/  ISETP.NE.AND P1, PT, R7, RZ, P1 ;  /* 0x000000ff0700720c */ /* 0x000fe40000f25270 */
[----:B------:R-:W-:Y:S02]  /*06f0*/  SHF.R.U32.HI R5, RZ, R5, R4 ;  /* 0x00000005ff057219 */ /* 0x000fe40000011604 */
[----:B------:R-:W-:-:S02]  /*0700*/  PLOP3.LUT P0, PT, P0, P1, PT, 0xf8, 0x8f ;  /* 0x00000000008f781c */ /* 0x000fc40000703f70 */
[----:B------:R-:W-:Y:S02]  /*0710*/  SHF.R.U32.HI R7, RZ, 0x1, R5 ;  /* 0x00000001ff077819 */ /* 0x000fe40000011605 */
[----:B------:R-:W-:-:S04]  /*0720*/  SEL R0, RZ, 0x1, !P0 ;  /* 0x00000001ff007807 */ /* 0x000fc80004000000 */
[----:B------:R-:W-:-:S04]  /*0730*/  LOP3.LUT R0, R0, 0x1, R7, 0xf8, !PT ;  /* 0x0000000100007812 */ /* 0x000fc800078ef807 */
[----:B------:R-:W-:-:S05]  /*0740*/  LOP3.LUT R0, R0, R5, RZ, 0xc0, !PT ;  /* 0x0000000500007212 */ /* 0x000fca00078ec0ff */
[----:B------:R-:W-:-:S05]  /*0750*/  IMAD.IADD R0, R7, 0x1, R0 ;  /* 0x0000000107007824 */ /* 0x000fca00078e0200 */
[----:B------:R-:W-:Y:S01]  /*0760*/  LOP3.LUT R3, R0, R3, RZ, 0xfc, !PT ;  /* 0x0000000300037212 */ /* 0x000fe200078efcff */
[----:B------:R-:W-:Y:S06]  /*0770*/  BRA `(.L_x_36) ;  /* 0x0000000000107947 */ /* 0x000fec0003800000 */
.L_x_35:
[----:B------:R-:W-:-:S04]  /*0780*/  LOP3.LUT R3, R3, 0x80000000, RZ, 0xc0, !PT ;  /* 0x8000000003037812 */ /* 0x000fc800078ec0ff */
[----:B------:R-:W-:Y:S01]  /*0790*/  LOP3.LUT R3, R3, 0x7f800000, RZ, 0xfc, !PT ;  /* 0x7f80000003037812 */ /* 0x000fe200078efcff */
[----:B------:R-:W-:Y:S06]  /*07a0*/  BRA `(.L_x_36) ;  /* 0x0000000000047947 */ /* 0x000fec0003800000 */
.L_x_34:
[----:B------:R-:W-:-:S07]  /*07b0*/  IMAD R3, R5, 0x800000, R3 ;  /* 0x0080000005037824 */ /* 0x000fce00078e0203 */
.L_x_36:
[----:B------:R-:W-:Y:S05]  /*07c0*/  BSYNC.RECONVERGENT B2 ;  /* 0x0000000000027941 */ /* 0x000fea0003800200 */
.L_x_33:
[----:B------:R-:W-:Y:S05]  /*07d0*/  BRA `(.L_x_37) ;  /* 0x0000000000207947 */ /* 0x000fea0003800000 */
.L_x_32:
[----:B------:R-:W-:-:S04]  /*07e0*/  LOP3.LUT R3, R7, 0x80000000, R6, 0x48, !PT ;  /* 0x8000000007037812 */ /* 0x000fc800078e4806 */
[----:B------:R-:W-:Y:S01]  /*07f0*/  LOP3.LUT R3, R3, 0x7f800000, RZ, 0xfc, !PT ;  /* 0x7f80000003037812 */ /* 0x000fe200078efcff */
[----:B------:R-:W-:Y:S06]  /*0800*/  BRA `(.L_x_37) ;  /* 0x0000000000147947 */ /* 0x000fec0003800000 */
.L_x_31:
[----:B------:R-:W-:Y:S01]  /*0810*/  LOP3.LUT R3, R7, 0x80000000, R6, 0x48, !PT ;  /* 0x8000000007037812 */ /* 0x000fe200078e4806 */
[----:B------:R-:W-:Y:S06]  /*0820*/  BRA `(.L_x_37) ;  /* 0x00000000000c7947 */ /* 0x000fec0003800000 */
.L_x_30:
[----:B------:R-:W0:Y:S01]  /*0830*/  MUFU.RSQ R3, -QNAN ;  /* 0xffc0000000037908 */ /* 0x000e220000001400 */
[----:B------:R-:W-:Y:S05]  /*0840*/  BRA `(.L_x_37) ;  /* 0x0000000000047947 */ /* 0x000fea0003800000 */
.L_x_29:
[----:B------:R-:W-:-:S07]  /*0850*/  FADD.FTZ R3, R0, R3 ;  /* 0x0000000300037221 */ /* 0x000fce0000010000 */
.L_x_37:
[----:B------:R-:W-:Y:S05]  /*0860*/  BSYNC.RECONVERGENT B1 ;  /* 0x0000000000017941 */ /* 0x000fea0003800200 */
.L_x_27:
[----:B0-----:R-:W-:Y:S02]  /*0870*/  IMAD.MOV.U32 R7, RZ, RZ, R3 ;  /* 0x000000ffff077224 */ /* 0x001fe400078e0003 */
[----:B------:R-:W-:-:S04]  /*0880*/  IMAD.MOV.U32 R3, RZ, RZ, 0x0 ;  /* 0x00000000ff037424 */ /* 0x000fc800078e00ff */
[----:B------:R-:W-:Y:S05]  /*0890*/  RET.REL.NODEC R2 `(mseLossKernel) ;  /* 0xfffffff402d87950 */ /* 0x000fea0003c3ffff */
.L_x_38:
        /* <DEDUP_REMOVED lines=14> */
.L_x_75:


//--------------------- .text.tanhGradKernel      --------------------------
	.section	.text.tanhGradKernel,"ax",@progbits
	.align	128
        .global         tanhGradKernel
        .type           tanhGradKernel,@function
        .size           tanhGradKernel,(.L_x_83 - tanhGradKernel)
        .other          tanhGradKernel,@"STO_CUDA_ENTRY STV_DEFAULT"
tanhGradKernel:
.text.tanhGradKernel:
        /* <DEDUP_REMOVED lines=11> */
[----:B0-----:R-:W-:-:S05]  /*00b0*/  IMAD.WIDE R2, R7, 0x4, R2 ;  /* 0x0000000407027825 */ /* 0x001fca00078e0202 */
[----:B-1----:R0:W3:Y:S01]  /*00c0*/  LDG.E R6, desc[UR4][R2.64] ;  /* 0x0000000402067981 */ /* 0x0020e2000c1e1900 */
[----:B--2---:R-:W-:-:S06]  /*00d0*/  IMAD.WIDE R4, R7, 0x4, R4 ;  /* 0x0000000407047825 */ /* 0x004fcc00078e0204 */
[----:B------:R-:W2:Y:S01]  /*00e0*/  LDG.E R4, desc[UR4][R4.64] ;  /* 0x0000000404047981 */ /* 0x000ea2000c1e1900 */
[----:B------:R-:W-:Y:S01]  /*00f0*/  MOV R10, 0x3c80f082 ;  /* 0x3c80f082000a7802 */ /* 0x000fe20000000f00 */
[----:B------:R-:W-:Y:S01]  /*0100*/  HFMA2 R9, -RZ, RZ, 1.875, 0 ;  /* 0x3f800000ff097431 */ /* 0x000fe200000001ff */
[----:B0-----:R-:W0:Y:S02]  /*0110*/  LDC.64 R2, c[0x0][0x390] ;  /* 0x0000e400ff027b82 */ /* 0x001e240000000a00 */
[----:B0-----:R-:W-:-:S04]  /*0120*/  IMAD.WIDE R2, R7, 0x4, R2 ;  /* 0x0000000407027825 */ /* 0x001fc800078e0202 */
[C---:B---3--:R-:W-:Y:S01]  /*0130*/  FMUL R0, |R6|.reuse, 2.8853900432586669922 ;  /* 0x4038aa3b06007820 */ /* 0x048fe20000400200 */
[C---:B------:R-:W-:Y:S01]  /*0140*/  FMUL R11, R6.reuse, R6 ;  /* 0x00000006060b7220 */ /* 0x040fe20000400000 */
[C---:B------:R-:W-:Y:S02]  /*0150*/  FSETP.GE.AND P1, PT, |R6|.reuse, 0.60000002384185791016, PT ;  /* 0x3f19999a0600780b */ /* 0x040fe40003f26200 */
[----:B------:R-:W-:Y:S01]  /*0160*/  FSETP.GE.AND P0, PT, |R6|, 9.010913848876953125, PT ;  /* 0x41102cb40600780b */ /* 0x000fe20003f06200 */
[C---:B------:R-:W-:Y:S01]  /*0170*/  FFMA R10, R11.reuse, R10, -0.052303962409496307373 ;  /* 0xbd563cae0b0a7423 */ /* 0x040fe2000000000a */
[----:B------:R-:W0:Y:S02]  /*0180*/  MUFU.EX2 R0, R0 ;  /* 0x0000000000007308 */ /* 0x000e240000000800 */
[----:B0-----:R-:W-:Y:S01]  /*0190*/  FADD R8, R0, 1 ;  /* 0x3f80000000087421 */ /* 0x001fe20000000000 */
[----:B------:R-:W-:-:S04]  /*01a0*/  FFMA R0, R11, R10, 0.1331529766321182251 ;  /* 0x3e0859410b007423 */ /* 0x000fc8000000000a */
[C---:B------:R-:W-:Y:S01]  /*01b0*/  FFMA R0, R11.reuse, R0, -0.33332768082618713379 ;  /* 0xbeaaa9ed0b007423 */ /* 0x040fe20000000000 */
[----:B------:R-:W0:Y:S03]  /*01c0*/  MUFU.RCP R8, R8 ;  /* 0x0000000800087308 */ /* 0x000e260000001000 */
[----:B------:R-:W-:Y:S01]  /*01d0*/  FFMA R11, R11, R0, RZ ;  /* 0x000000000b0b7223 */ /* 0x000fe200000000ff */
[----:B0-----:R-:W-:-:S05]  /*01e0*/  FFMA R9, R8, -2, R9 ;  /* 0xc000000008097823 */ /* 0x001fca0000000009 */
[----:B------:R-:W-:-:S04]  /*01f0*/  FSEL R9, R9, 1, !P0 ;  /* 0x3f80000009097808 */ /* 0x000fc80004000000 */
[--C-:B------:R-:W-:Y:S01]  /*0200*/  LOP3.LUT R9, R9, 0x80000000, R6.reuse, 0xb8, !PT ;  /* 0x8000000009097812 */ /* 0x100fe200078eb806 */
[----:B------:R-:W-:-:S04]  /*0210*/  @!P1 FFMA R9, R6, R11, R6 ;  /* 0x0000000b06099223 */ /* 0x000fc80000000006 */
[----:B------:R-:W-:-:S04]  /*0220*/  FFMA R9, -R9, R9, 1 ;  /* 0x3f80000009097423 */ /* 0x000fc80000000109 */
[----:B--2---:R-:W-:-:S05]  /*0230*/  FMUL R9, R4, R9 ;  /* 0x0000000904097220 */ /* 0x004fca0000400000 */
[----:B------:R-:W-:Y:S01]  /*0240*/  STG.E desc[UR4][R2.64], R9 ;  /* 0x0000000902007986 */ /* 0x000fe2000c101904 */
[----:B------:R-:W-:Y:S05]  /*0250*/  EXIT ;  /* 0x000000000000794d */ /* 0x000fea0003800000 */
.L_x_39:
        /* <DEDUP_REMOVED lines=10> */
.L_x_83:


//--------------------- .text.tanhKernel          --------------------------
	.section	.text.tanhKernel,"ax",@progbits
	.align	128
        .global         tanhKernel
        .type           tanhKernel,@function
        .size           tanhKernel,(.L_x_84 - tanhKernel)
        .other          tanhKernel,@"STO_CUDA_ENTRY STV_DEFAULT"
tanhKernel:
.text.tanhKernel:
        /* <DEDUP_REMOVED lines=13> */
[----:B------:R-:W-:Y:S01]  /*00d0*/  MOV R10, 0x3c80f082 ;  /* 0x3c80f082000a7802 */ /* 0x000fe20000000f00 */
[----:B------:R-:W-:Y:S02]  /*00e0*/  HFMA2 R9, -RZ, RZ, 1.875, 0 ;  /* 0x3f800000ff097431 */ /* 0x000fe400000001ff */
[----:B--2---:R-:W-:-:S04]  /*00f0*/  IMAD.WIDE R2, R7, 0x4, R4 ;  /* 0x0000000407027825 */ /* 0x004fc800078e0204 */
        /* <DEDUP_REMOVED lines=14> */
[----:B------:R-:W-:-:S05]  /*01e0*/  @!P1 FFMA R9, R6, R11, R6 ;  /* 0x0000000b06099223 */ /* 0x000fca0000000006 */
[----:B------:R-:W-:Y:S01]  /*01f0*/  STG.E desc[UR4][R2.64], R9 ;  /* 0x0000000902007986 */ /* 0x000fe2000c101904 */
[----:B------:R-:W-:Y:S05]  /*0200*/  EXIT ;  /* 0x000000000000794d */ /* 0x000fea0003800000 */
.L_x_40:
        /* <DEDUP_REMOVED lines=15> */
.L_x_84:


//--------------------- .text.sigmoidGradKernel   --------------------------
	.section	.text.sigmoidGradKernel,"ax",@progbits
	.align	128
        .global         sigmoidGradKernel
        .type           sigmoidGradKernel,@function
        .size           sigmoidGradKernel,(.L_x_76 - sigmoidGradKernel)
        .other          sigmoidGradKernel,@"STO_CUDA_ENTRY STV_DEFAULT"
sigmoidGradKernel:
.text.sigmoidGradKernel:
        /* <DEDUP_REMOVED lines=9> */
[----:B------:R-:W1:Y:S01]  /*0090*/  LDCU.64 UR4, c[0x0][0x358] ;  /* 0x00006b00ff0477ac */ /* 0x000e620008000a00 */
[----:B0-----:R-:W-:-:S06]  /*00a0*/  IMAD.WIDE R4, R3, 0x4, R4 ;  /* 0x0000000403047825 */ /* 0x001fcc00078e0204 */
[----:B-1----:R-:W2:Y:S01]  /*00b0*/  LDG.E R4, desc[UR4][R4.64] ;  /* 0x0000000404047981 */ /* 0x002ea2000c1e1900 */
[----:B------:R-:W-:Y:S02]  /*00c0*/  HFMA2 R9, -RZ, RZ, 3.7421875, 0 ;  /* 0x437c0000ff097431 */ /* 0x000fe400000001ff */
[----:B------:R-:W-:Y:S01]  /*00d0*/  IMAD.MOV.U32 R7, RZ, RZ, 0x3bbb989d ;  /* 0x3bbb989dff077424 */ /* 0x000fe200078e00ff */
[----:B------:R-:W-:Y:S03]  /*00e0*/  BSSY.RECONVERGENT B0, `(.L_x_41) ;  /* 0x0000014000007945 */ /* 0x000fe60003800200 */
[----:B--2---:R-:W-:-:S04]  /*00f0*/  FFMA.SAT R0, R4, -R7, 0.5 ;  /* 0x3f00000004007423 */ /* 0x004fc80000002807 */
[----:B------:R-:W-:-:S04]  /*0100*/  FFMA.RM R0, R0, R9, 12582913 ;  /* 0x4b40000100007423 */ /* 0x000fc80000004009 */
[C---:B------:R-:W-:Y:S01]  /*0110*/  FADD R7, R0.reuse, -12583039 ;  /* 0xcb40007f00077421 */ /* 0x040fe20000000000 */
[----:B------:R-:W-:-:S03]  /*0120*/  IMAD.SHL.U32 R0, R0, 0x800000, RZ ;  /* 0x0080000000007824 */ /* 0x000fc600078e00ff */
[----:B------:R-:W-:-:S04]  /*0130*/  FFMA R7, R4, -1.4426950216293334961, -R7 ;  /* 0xbfb8aa3b04077823 */ /* 0x000fc80000000807 */
[----:B------:R-:W-:-:S06]  /*0140*/  FFMA R7, R4, -1.925963033500011079e-08, R7 ;  /* 0xb2a5706004077823 */ /* 0x000fcc0000000007 */
[----:B------:R-:W0:Y:S02]  /*0150*/  MUFU.EX2 R7, R7 ;  /* 0x0000000700077308 */ /* 0x000e240000000800 */
[----:B0-----:R-:W-:-:S05]  /*0160*/  FFMA R0, R0, R7, 1 ;  /* 0x3f80000000007423 */ /* 0x001fca0000000007 */
[----:B------:R-:W-:-:S04]  /*0170*/  IADD3 R2, PT, PT, R0, 0x1800000, RZ ;  /* 0x0180000000027810 */ /* 0x000fc80007ffe0ff */
[----:B------:R-:W-:-:S04]  /*0180*/  LOP3.LUT R2, R2, 0x7f800000, RZ, 0xc0, !PT ;  /* 0x7f80000002027812 */ /* 0x000fc800078ec0ff */
[----:B------:R-:W-:-:S13]  /*0190*/  ISETP.GT.U32.AND P0, PT, R2, 0x1ffffff, PT ;  /* 0x01ffffff0200780c */ /* 0x000fda0003f04070 */
[----:B------:R-:W-:Y:S05]  /*01a0*/  @P0 BRA `(.L_x_42) ;  /* 0x00000000000c0947 */ /* 0x000fea0003800000 */
[----:B------:R-:W-:-:S07]  /*01b0*/  MOV R4, 0x1d0 ;  /* 0x000001d000047802 */ /* 0x000fce0000000f00 */
[----:B------:R-:W-:Y:S05]  /*01c0*/  CALL.REL.NOINC `($__internal_2_$__cuda_sm20_rcp_rn_f32_slowpath) ;  /* 0x0000000000407944 */ /* 0x000fea0003c00000 */
[----:B------:R-:W-:Y:S05]  /*01d0*/  BRA `(.L_x_43) ;  /* 0x0000000000107947 */ /* 0x000fea0003800000 */
.L_x_42:
[----:B------:R-:W0:Y:S02]  /*01e0*/  MUFU.RCP R5, R0 ;  /* 0x0000000000057308 */ /* 0x000e240000001000 */
[----:B0-----:R-:W-:-:S04]  /*01f0*/  FFMA R2, R0, R5, -1 ;  /* 0xbf80000000027423 */ /* 0x001fc80000000005 */
[----:B------:R-:W-:-:S04]  /*0200*/  FADD.FTZ R2, -R2, -RZ ;  /* 0x800000ff02027221 */ /* 0x000fc80000010100 */
[----:B------:R-:W-:-:S07]  /*0210*/  FFMA R2, R5, R2, R5 ;  /* 0x0000000205027223 */ /* 0x000fce0000000005 */
.L_x_43:
[----:B------:R-:W-:Y:S05]  /*0220*/  BSYNC.RECONVERGENT B0 ;  /* 0x0000000000007941 */ /* 0x000fea0003800200 */
.L_x_41:
[----:B------:R-:W0:Y:S08]  /*0230*/  LDC.64 R4, c[0x0][0x388] ;  /* 0x0000e200ff047b82 */ /* 0x000e300000000a00 */
[----:B------:R-:W1:Y:S01]  /*0240*/  LDC.64 R6, c[0x0][0x390] ;  /* 0x0000e400ff067b82 */ /* 0x000e620000000a00 */
[----:B0-----:R-:W-:-:S06]  /*0250*/  IMAD.WIDE R4, R3, 0x4, R4 ;  /* 0x0000000403047825 */ /* 0x001fcc00078e0204 */
[----:B------:R-:W2:Y:S01]  /*0260*/  LDG.E R5, desc[UR4][R4.64] ;  /* 0x0000000404057981 */ /* 0x000ea2000c1e1900 */
[----:B------:R-:W-:Y:S01]  /*0270*/  FADD R9, -R2, 1 ;  /* 0x3f80000002097421 */ /* 0x000fe20000000100 */
[----:B--2---:R-:W-:Y:S01]  /*0280*/  FMUL R0, R5, R2 ;  /* 0x0000000205007220 */ /* 0x004fe20000400000 */
[----:B-1----:R-:W-:-:S04]  /*0290*/  IMAD.WIDE R2, R3, 0x4, R6 ;  /* 0x0000000403027825 */ /* 0x002fc800078e0206 */
[----:B------:R-:W-:-:S05]  /*02a0*/  FMUL R9, R0, R9 ;  /* 0x0000000900097220 */ /* 0x000fca0000400000 */
[----:B------:R-:W-:Y:S01]  /*02b0*/  STG.E desc[UR4][R2.64], R9 ;  /* 0x0000000902007986 */ /* 0x000fe2000c101904 */
[----:B------:R-:W-:Y:S05]  /*02c0*/  EXIT ;  /* 0x000000000000794d */ /* 0x000fea0003800000 */
        .weak           $__internal_2_$__cuda_sm20_rcp_rn_f32_slowpath
        .type           $__internal_2_$__cuda_sm20_rcp_rn_f32_slowpath,@function
        .size           $__internal_2_$__cuda_sm20_rcp_rn_f32_slowpath,(.L_x_76 - $__internal_2_$__cuda_sm20_rcp_rn_f32_slowpath)
$__internal_2_$__cuda_sm20_rcp_rn_f32_slowpath:
[----:B------:R-:W-:Y:S01]  /*02d0*/  IMAD.SHL.U32 R2, R0, 0x2, RZ ;  /* 0x0000000200027824 */ /* 0x000fe200078e00ff */
[----:B------:R-:W-:Y:S04]  /*02e0*/  BSSY.RECONVERGENT B1, `(.L_x_44) ;  /* 0x0000030000017945 */ /* 0x000fe80003800200 */
[----:B------:R-:W-:-:S04]  /*02f0*/  SHF.R.U32.HI R2, RZ, 0x18, R2 ;  /* 0x00000018ff027819 */ /* 0x000fc80000011602 */
[----:B------:R-:W-:-:S13]  /*0300*/  ISETP.NE.U32.AND P0, PT, R2, RZ, PT ;  /* 0x000000ff0200720c */ /* 0x000fda0003f05070 */
[----:B------:R-:W-:Y:S05]  /*0310*/  @P0 BRA `(.L_x_45) ;  /* 0x0000000000280947 */ /* 0x000fea0003800000 */
[----:B------:R-:W-:-:S04]  /*0320*/  SHF.L.U32 R2, R0, 0x1, RZ ;  /* 0x0000000100027819 */ /* 0x000fc800000006ff */
[----:B------:R-:W-:-:S13]  /*0330*/  ISETP.NE.AND P0, PT, R2, RZ, PT ;  /* 0x000000ff0200720c */ /* 0x000fda0003f05270 */
[----:B------:R-:W-:Y:S01]  /*0340*/  @P0 FFMA R6, R0, 1.84467440737095516160e+19, RZ ;  /* 0x5f80000000060823 */ /* 0x000fe200000000ff */
[----:B------:R-:W-:Y:S08]  /*0350*/  @!P0 MUFU.RCP R5, R0 ;  /* 0x0000000000058308 */ /* 0x000ff00000001000 */
[----:B------:R-:W0:Y:S02]  /*0360*/  @P0 MUFU.RCP R7, R6 ;  /* 0x0000000600070308 */ /* 0x000e240000001000 */
[----:B0-----:R-:W-:-:S04]  /*0370*/  @P0 FFMA R2, R6, R7, -1 ;  /* 0xbf80000006020423 */ /* 0x001fc80000000007 */
[----:B------:R-:W-:-:S04]  /*0380*/  @P0 FADD.FTZ R2, -R2, -RZ ;  /* 0x800000ff02020221 */ /* 0x000fc80000010100 */
[----:B------:R-:W-:-:S04]  /*0390*/  @P0 FFMA R2, R7, R2, R7 ;  /* 0x0000000207020223 */ /* 0x000fc80000000007 */
[----:B------:R-:W-:Y:S01]  /*03a0*/  @P0 FFMA R5, R2, 1.84467440737095516160e+19, RZ ;  /* 0x5f80000002050823 */ /* 0x000fe200000000ff */
[----:B------:R-:W-:Y:S06]  /*03b0*/  BRA `(.L_x_46) ;  /* 0x0000000000887947 */ /* 0x000fec0003800000 */
.L_x_45:
[----:B------:R-:W-:-:S05]  /*03c0*/  VIADD R5, R2, 0xffffff03 ;  /* 0xffffff0302057836 */ /* 0x000fca0000000000 */
[----:B------:R-:W-:-:S13]  /*03d0*/  ISETP.GT.U32.AND P0, PT, R5, 0x1, PT ;  /* 0x000000010500780c */ /* 0x000fda0003f04070 */
[----:B------:R-:W-:Y:S05]  /*03e0*/  @P0 BRA `(.L_x_47) ;  /* 0x0000000000780947 */ /* 0x000fea0003800000 */
[----:B------:R-:W-:Y:S02]  /*03f0*/  LOP3.LUT R6, R0, 0x7fffff, RZ, 0xc0, !PT ;  /* 0x007fffff00067812 */ /* 0x000fe400078ec0ff */
[----:B------:R-:W-:Y:S02]  /*0400*/  MOV R10, 0x3 ;  /* 0x00000003000a7802 */ /* 0x000fe40000000f00 */
[----:B------:R-:W-:Y:S02]  /*0410*/  LOP3.LUT R6, R6, 0x3f800000, RZ, 0xfc, !PT ;  /* 0x3f80000006067812 */ /* 0x000fe400078efcff */
[----:B------:R-:W-:Y:S02]  /*0420*/  SHF.L.U32 R11, R10, R5, RZ ;  /* 0x000000050a0b7219 */ /* 0x000fe400000006ff */
[----:B------:R-:W0:Y:S02]  /*0430*/  MUFU.RCP R7, R6 ;  /* 0x0000000600077308 */ /* 0x000e240000001000 */
[----:B0-----:R-:W-:-:S04]  /*0440*/  FFMA R8, R6, R7, -1 ;  /* 0xbf80000006087423 */ /* 0x001fc80000000007 */
[----:B------:R-:W-:-:S04]  /*0450*/  FADD.FTZ R8, -R8, -RZ ;  /* 0x800000ff08087221 */ /* 0x000fc80000010100 */
[CCC-:B------:R-:W-:Y:S01]  /*0460*/  FFMA.RM R9, R7.reuse, R8.reuse, R7.reuse ;  /* 0x0000000807097223 */ /* 0x1c0fe20000004007 */
[----:B------:R-:W-:-:S04]  /*0470*/  FFMA.RP R8, R7, R8, R7 ;  /* 0x0000000807087223 */ /* 0x000fc80000008007 */
[C---:B------:R-:W-:Y:S02]  /*0480*/  LOP3.LUT R7, R9.reuse, 0x7fffff, RZ, 0xc0, !PT ;  /* 0x007fffff09077812 */ /* 0x040fe400078ec0ff */
[----:B------:R-:W-:Y:S02]  /*0490*/  FSETP.NEU.FTZ.AND P0, PT, R9, R8, PT ;  /* 0x000000080900720b */ /* 0x000fe40003f1d000 */
[----:B------:R-:W-:Y:S02]  /*04a0*/  LOP3.LUT R8, R7, 0x800000, RZ, 0xfc, !PT ;  /* 0x0080000007087812 */ /* 0x000fe400078efcff */
[----:B------:R-:W-:Y:S02]  /*04b0*/  SEL R7, RZ, 0xffffffff, !P0 ;  /* 0xffffffffff077807 */ /* 0x000fe40004000000 */
[----:B------:R-:W-:-:S03]  /*04c0*/  LOP3.LUT R6, R11, R8, RZ, 0xc0, !PT ;  /* 0x000000080b067212 */ /* 0x000fc600078ec0ff */
[----:B------:R-:W-:Y:S01]  /*04d0*/  IMAD.MOV R7, RZ, RZ, -R7 ;  /* 0x000000ffff077224 */ /* 0x000fe200078e0a07 */
[----:B------:R-:W-:-:S04]  /*04e0*/  SHF.R.U32.HI R6, RZ, R5, R6 ;  /* 0x00000005ff067219 */ /* 0x000fc80000011606 */
[----:B------:R-:W-:Y:S02]  /*04f0*/  LOP3.LUT P1, RZ, R7, R5, R8, 0xf8, !PT ;  /* 0x0000000507ff7212 */ /* 0x000fe4000782f808 */
[C---:B------:R-:W-:Y:S02]  /*0500*/  LOP3.LUT P0, RZ, R6.reuse, 0x1, RZ, 0xc0, !PT ;  /* 0x0000000106ff7812 */ /* 0x040fe4000780c0ff */
[----:B------:R-:W-:-:S04]  /*0510*/  LOP3.LUT P2, RZ, R6, 0x2, RZ, 0xc0, !PT ;  /* 0x0000000206ff7812 */ /* 0x000fc8000784c0ff */
[----:B------:R-:W-:Y:S02]  /*0520*/  PLOP3.LUT P0, PT, P0, P1, P2, 0xe0, 0x0 ;  /* 0x000000000000781c */ /* 0x000fe40000703c20 */
[----:B------:R-:W-:Y:S02]  /*0530*/  LOP3.LUT P1, RZ, R0, 0x7fffff, RZ, 0xc0, !PT ;  /* 0x007fffff00ff7812 */ /* 0x000fe4000782c0ff */
[----:B------:R-:W-:-:S04]  /*0540*/  SEL R5, RZ, 0x1, !P0 ;  /* 0x00000001ff057807 */ /* 0x000fc80004000000 */
[----:B------:R-:W-:-:S04]  /*0550*/  IADD3 R5, PT, PT, -R5, RZ, RZ ;  /* 0x000000ff05057210 */ /* 0x000fc80007ffe1ff */
[----:B------:R-:W-:Y:S01]  /*0560*/  ISETP.GE.AND P0, PT, R5, RZ, PT ;  /* 0x000000ff0500720c */ /* 0x000fe20003f06270 */
[----:B------:R-:W-:-:S05]  /*0570*/  VIADD R5, R2, 0xffffff04 ;  /* 0xffffff0402057836 */ /* 0x000fca0000000000 */
[----:B------:R-:W-:-:S07]  /*0580*/  SHF.R.U32.HI R5, RZ, R5, R8 ;  /* 0x00000005ff057219 */ /* 0x000fce0000011608 */
[----:B------:R-:W-:-:S05]  /*0590*/  @!P0 IADD3 R5, PT, PT, R5, 0x1, RZ ;  /* 0x0000000105058810 */ /* 0x000fca0007ffe0ff */
[----:B------:R-:W-:-:S05]  /*05a0*/  @!P1 IMAD.SHL.U32 R5, R5, 0x2, RZ ;  /* 0x0000000205059824 */ /* 0x000fca00078e00ff */
[----:B------:R-:W-:Y:S01]  /*05b0*/  LOP3.LUT R5, R5, 0x80000000, R0, 0xf8, !PT ;  /* 0x8000000005057812 */ /* 0x000fe200078ef800 */
[----:B------:R-:W-:Y:S06]  /*05c0*/  BRA `(.L_x_46) ;  /* 0x0000000000047947 */ /* 0x000fec0003800000 */
.L_x_47:
[----:B------:R0:W1:Y:S02]  /*05d0*/  MUFU.RCP R5, R0 ;  /* 0x0000000000057308 */ /* 0x0000640000001000 */
.L_x_46:
[----:B------:R-:W-:Y:S05]  /*05e0*/  BSYNC.RECONVERGENT B1 ;  /* 0x0000000000017941 */ /* 0x000fea0003800200 */
.L_x_44:
[----:B-1----:R-:W-:Y:S01]  /*05f0*/  MOV R2, R5 ;  /* 0x0000000500027202 */ /* 0x002fe20000000f00 */
[----:B------:R-:W-:-:S04]  /*0600*/  IMAD.MOV.U32 R5, RZ, RZ, 0x0 ;  /* 0x00000000ff057424 */ /* 0x000fc800078e00ff */
[----:B0-----:R-:W-:Y:S05]  /*0610*/  RET.REL.NODEC R4 `(sigmoidGradKernel) ;  /* 0xfffffff804787950 */ /* 0x001fea0003c3ffff */
.L_x_48:
        /* <DEDUP_REMOVED lines=14> */
.L_x_76:


//--------------------- .text.sigmoidKernel       --------------------------
	.section	.text.sigmoidKernel,"ax",@progbits
	.align	128
        .global         sigmoidKernel
        .type           sigmoidKernel,@function
        .size           sigmoidKernel,(.L_x_77 - sigmoidKernel)
        .other          sigmoidKernel,@"STO_CUDA_ENTRY STV_DEFAULT"
sigmoidKernel:
.text.sigmoidKernel:
        /* <DEDUP_REMOVED lines=12> */
[----:B------:R-:W-:Y:S01]  /*00c0*/  IMAD.MOV.U32 R7, RZ, RZ, 0x3bbb989d ;  /* 0x3bbb989dff077424 */ /* 0x000fe200078e00ff */
[----:B------:R-:W-:Y:S01]  /*00d0*/  BSSY.RECONVERGENT B0, `(.L_x_49) ;  /* 0x0000015000007945 */ /* 0x000fe20003800200 */
[----:B------:R-:W-:Y:S02]  /*00e0*/  IMAD.MOV.U32 R9, RZ, RZ, 0x437c0000 ;  /* 0x437c0000ff097424 */ /* 0x000fe400078e00ff */
[----:B--2---:R-:W-:-:S04]  /*00f0*/  FFMA.SAT R0, R4, -R7, 0.5 ;  /* 0x3f00000004007423 */ /* 0x004fc80000002807 */
[----:B------:R-:W-:-:S04]  /*0100*/  FFMA.RM R0, R0, R9, 12582913 ;  /* 0x4b40000100007423 */ /* 0x000fc80000004009 */
[C---:B------:R-:W-:Y:S01]  /*0110*/  FADD R7, R0.reuse, -12583039 ;  /* 0xcb40007f00077421 */ /* 0x040fe20000000000 */
[----:B------:R-:W-:-:S03]  /*0120*/  SHF.L.U32 R0, R0, 0x17, RZ ;  /* 0x0000001700007819 */ /* 0x000fc600000006ff */
[----:B------:R-:W-:-:S04]  /*0130*/  FFMA R7, R4, -1.4426950216293334961, -R7 ;  /* 0xbfb8aa3b04077823 */ /* 0x000fc80000000807 */
[----:B------:R-:W-:-:S06]  /*0140*/  FFMA R7, R4, -1.925963033500011079e-08, R7 ;  /* 0xb2a5706004077823 */ /* 0x000fcc0000000007 */
[----:B------:R-:W0:Y:S02]  /*0150*/  MUFU.EX2 R7, R7 ;  /* 0x0000000700077308 */ /* 0x000e240000000800 */
[----:B0-----:R-:W-:-:S04]  /*0160*/  FFMA R0, R0, R7, 1 ;  /* 0x3f80000000007423 */ /* 0x001fc80000000007 */
[----:B------:R-:W-:-:S05]  /*0170*/  VIADD R2, R0, 0x1800000 ;  /* 0x0180000000027836 */ /* 0x000fca0000000000 */
[----:B------:R-:W-:-:S04]  /*0180*/  LOP3.LUT R2, R2, 0x7f800000, RZ, 0xc0, !PT ;  /* 0x7f80000002027812 */ /* 0x000fc800078ec0ff */
[----:B------:R-:W-:-:S13]  /*0190*/  ISETP.GT.U32.AND P0, PT, R2, 0x1ffffff, PT ;  /* 0x01ffffff0200780c */ /* 0x000fda0003f04070 */
[----:B------:R-:W-:Y:S05]  /*01a0*/  @P0 BRA `(.L_x_50) ;  /* 0x00000000000c0947 */ /* 0x000fea0003800000 */
[----:B------:R-:W-:-:S07]  /*01b0*/  MOV R4, 0x1d0 ;  /* 0x000001d000047802 */ /* 0x000fce0000000f00 */
[----:B------:R-:W-:Y:S05]  /*01c0*/  CALL.REL.NOINC `($__internal_3_$__cuda_sm20_rcp_rn_f32_slowpath) ;  /* 0x0000000000287944 */ /* 0x000fea0003c00000 */
[----:B------:R-:W-:Y:S05]  /*01d0*/  BRA `(.L_x_51) ;  /* 0x0000000000107947 */ /* 0x000fea0003800000 */
.L_x_50:
[----:B------:R-:W0:Y:S02]  /*01e0*/  MUFU.RCP R7, R0 ;  /* 0x0000000000077308 */ /* 0x000e240000001000 */
[----:B0-----:R-:W-:-:S04]  /*01f0*/  FFMA R2, R0, R7, -1 ;  /* 0xbf80000000027423 */ /* 0x001fc80000000007 */
[----:B------:R-:W-:-:S04]  /*0200*/  FADD.FTZ R2, -R2, -RZ ;  /* 0x800000ff02027221 */ /* 0x000fc80000010100 */
[----:B------:R-:W-:-:S07]  /*0210*/  FFMA R7, R7, R2, R7 ;  /* 0x0000000207077223 */ /* 0x000fce0000000007 */
.L_x_51:
[----:B------:R-:W-:Y:S05]  /*0220*/  BSYNC.RECONVERGENT B0 ;  /* 0x0000000000007941 */ /* 0x000fea0003800200 */
.L_x_49:
[----:B------:R-:W0:Y:S02]  /*0230*/  LDC.64 R4, c[0x0][0x388] ;  /* 0x0000e200ff047b82 */ /* 0x000e240000000a00 */
[----:B0-----:R-:W-:-:S05]  /*0240*/  IMAD.WIDE R2, R3, 0x4, R4 ;  /* 0x0000000403027825 */ /* 0x001fca00078e0204 */
[----:B------:R-:W-:Y:S01]  /*0250*/  STG.E desc[UR4][R2.64], R7 ;  /* 0x0000000702007986 */ /* 0x000fe2000c101904 */
[----:B------:R-:W-:Y:S05]  /*0260*/  EXIT ;  /* 0x000000000000794d */ /* 0x000fea0003800000 */
        .weak           $__internal_3_$__cuda_sm20_rcp_rn_f32_slowpath
        .type           $__internal_3_$__cuda_sm20_rcp_rn_f32_slowpath,@function
        .size           $__internal_3_$__cuda_sm20_rcp_rn_f32_slowpath,(.L_x_77 - $__internal_3_$__cuda_sm20_rcp_rn_f32_slowpath)
$__internal_3_$__cuda_sm20_rcp_rn_f32_slowpath:
        /* <DEDUP_REMOVED lines=15> */
.L_x_53:
[----:B------:R-:W-:-:S05]  /*0360*/  VIADD R5, R2, 0xffffff03 ;  /* 0xffffff0302057836 */ /* 0x000fca0000000000 */
[----:B------:R-:W-:-:S13]  /*0370*/  ISETP.GT.U32.AND P0, PT, R5, 0x1, PT ;  /* 0x000000010500780c */ /* 0x000fda0003f04070 */
[----:B------:R-:W-:Y:S05]  /*0380*/  @P0 BRA `(.L_x_55) ;  /* 0x0000000000780947 */ /* 0x000fea0003800000 */
[----:B------:R-:W-:Y:S01]  /*0390*/  LOP3.LUT R6, R0, 0x7fffff, RZ, 0xc0, !PT ;  /* 0x007fffff00067812 */ /* 0x000fe200078ec0ff */
[----:B------:R-:W-:-:S03]  /*03a0*/  IMAD.MOV.U32 R10, RZ, RZ, 0x3 ;  /* 0x00000003ff0a7424 */ /* 0x000fc600078e00ff */
        /* <DEDUP_REMOVED lines=11> */
[----:B------:R-:W-:Y:S02]  /*0460*/  LOP3.LUT R6, R11, R8, RZ, 0xc0, !PT ;  /* 0x000000080b067212 */ /* 0x000fe400078ec0ff */
[----:B------:R-:W-:-:S02]  /*0470*/  IADD3 R7, PT, PT, -R7, RZ, RZ ;  /* 0x000000ff07077210 */ /* 0x000fc40007ffe1ff */
[-C--:B------:R-:W-:Y:S02]  /*0480*/  SHF.R.U32.HI R6, RZ, R5.reuse, R6 ;  /* 0x00000005ff067219 */ /* 0x080fe40000011606 */
[----:B------:R-:W-:Y:S02]  /*0490*/  LOP3.LUT P1, RZ, R7, R5, R8, 0xf8, !PT ;  /* 0x0000000507ff7212 */ /* 0x000fe4000782f808 */
[C---:B------:R-:W-:Y:S02]  /*04a0*/  LOP3.LUT P0, RZ, R6.reuse, 0x1, RZ, 0xc0, !PT ;  /* 0x0000000106ff7812 */ /* 0x040fe4000780c0ff */
[----:B------:R-:W-:-:S04]  /*04b0*/  LOP3.LUT P2, RZ, R6, 0x2, RZ, 0xc0, !PT ;  /* 0x0000000206ff7812 */ /* 0x000fc8000784c0ff */
[----:B------:R-:W-:Y:S02]  /*04c0*/  PLOP3.LUT P0, PT, P0, P1, P2, 0xe0, 0x0 ;  /* 0x000000000000781c */ /* 0x000fe40000703c20 */
[----:B------:R-:W-:Y:S02]  /*04d0*/  LOP3.LUT P1, RZ, R0, 0x7fffff, RZ, 0xc0, !PT ;  /* 0x007fffff00ff7812 */ /* 0x000fe4000782c0ff */
[----:B------:R-:W-:-:S05]  /*04e0*/  SEL R5, RZ, 0x1, !P0 ;  /* 0x00000001ff057807 */ /* 0x000fca0004000000 */
[----:B------:R-:W-:-:S05]  /*04f0*/  IMAD.MOV R5, RZ, RZ, -R5 ;  /* 0x000000ffff057224 */ /* 0x000fca00078e0a05 */
[----:B------:R-:W-:Y:S02]  /*0500*/  ISETP.GE.AND P0, PT, R5, RZ, PT ;  /* 0x000000ff0500720c */ /* 0x000fe40003f06270 */
[----:B------:R-:W-:-:S04]  /*0510*/  IADD3 R5, PT, PT, R2, -0xfc, RZ ;  /* 0xffffff0402057810 */ /* 0x000fc80007ffe0ff */
[----:B------:R-:W-:-:S07]  /*0520*/  SHF.R.U32.HI R5, RZ, R5, R8 ;  /* 0x00000005ff057219 */ /* 0x000fce0000011608 */
[----:B------:R-:W-:-:S05]  /*0530*/  @!P0 VIADD R5, R5, 0x1 ;  /* 0x0000000105058836 */ /* 0x000fca0000000000 */
[----:B------:R-:W-:-:S04]  /*0540*/  @!P1 SHF.L.U32 R5, R5, 0x1, RZ ;  /* 0x0000000105059819 */ /* 0x000fc800000006ff */
[----:B------:R-:W-:Y:S01]  /*0550*/  LOP3.LUT R5, R5, 0x80000000, R0, 0xf8, !PT ;  /* 0x8000000005057812 */ /* 0x000fe200078ef800 */
[----:B------:R-:W-:Y:S06]  /*0560*/  BRA `(.L_x_54) ;  /* 0x0000000000047947 */ /* 0x000fec0003800000 */
.L_x_55:
[----:B------:R0:W1:Y:S02]  /*0570*/  MUFU.RCP R5, R0 ;  /* 0x0000000000057308 */ /* 0x0000640000001000 */
.L_x_54:
[----:B------:R-:W-:Y:S05]  /*0580*/  BSYNC.RECONVERGENT B1 ;  /* 0x0000000000017941 */ /* 0x000fea0003800200 */
.L_x_52:
[----:B-1----:R-:W-:Y:S02]  /*0590*/  IMAD.MOV.U32 R7, RZ, RZ, R5 ;  /* 0x000000ffff077224 */ /* 0x002fe400078e0005 */
[----:B------:R-:W-:-:S04]  /*05a0*/  HFMA2 R5, -RZ, RZ, 0, 0 ;  /* 0x00000000ff057431 */ /* 0x000fc800000001ff */
[----:B0-----:R-:W-:Y:S05]  /*05b0*/  RET.REL.NODEC R4 `(sigmoidKernel) ;  /* 0xfffffff804907950 */ /* 0x001fea0003c3ffff */
.L_x_56:
        /* <DEDUP_REMOVED lines=12> */
.L_x_77:


//--------------------- .text.reluGradKernel      --------------------------
	.section	.text.reluGradKernel,"ax",@progbits
	.align	128
        .global         reluGradKernel
        .type           reluGradKernel,@function
        .size           reluGradKernel,(.L_x_87 - reluGradKernel)
        .other          reluGradKernel,@"STO_CUDA_ENTRY STV_DEFAULT"
reluGradKernel:
.text.reluGradKernel:
        /* <DEDUP_REMOVED lines=13> */
[----:B------:R-:W-:Y:S01]  /*00d0*/  BSSY.RECONVERGENT B0, `(.L_x_57) ;  /* 0x0000008000007945 */ /* 0x000fe20003800200 */
[----:B------:R-:W-:Y:S02]  /*00e0*/  HFMA2 R9, -RZ, RZ, 0, 0 ;  /* 0x00000000ff097431 */ /* 0x000fe400000001ff */
[----:B--2---:R-:W-:Y:S01]  /*00f0*/  IMAD.WIDE R4, R7, 0x4, R4 ;  /* 0x0000000407047825 */ /* 0x004fe200078e0204 */
[----:B---3--:R-:W-:-:S13]  /*0100*/  FSETP.GT.AND P0, PT, R2, RZ, PT ;  /* 0x000000ff0200720b */ /* 0x008fda0003f04000 */
[----:B------:R-:W-:Y:S05]  /*0110*/  @!P0 BRA `(.L_x_58) ;  /* 0x00000000000c8947 */ /* 0x000fea0003800000 */
[----:B------:R-:W0:Y:S02]  /*0120*/  LDC.64 R2, c[0x0][0x388] ;  /* 0x0000e200ff027b82 */ /* 0x000e240000000a00 */
[----:B0-----:R-:W-:-:S05]  /*0130*/  IMAD.WIDE R2, R7, 0x4, R2 ;  /* 0x0000000407027825 */ /* 0x001fca00078e0202 */
[----:B------:R0:W5:Y:S02]  /*0140*/  LDG.E R9, desc[UR4][R2.64] ;  /* 0x0000000402097981 */ /* 0x000164000c1e1900 */
.L_x_58:
[----:B------:R-:W-:Y:S05]  /*0150*/  BSYNC.RECONVERGENT B0 ;  /* 0x0000000000007941 */ /* 0x000fea0003800200 */
.L_x_57:
[----:B-----5:R-:W-:Y:S01]  /*0160*/  STG.E desc[UR4][R4.64], R9 ;  /* 0x0000000904007986 */ /* 0x020fe2000c101904 */
[----:B------:R-:W-:Y:S05]  /*0170*/  EXIT ;  /* 0x000000000000794d */ /* 0x000fea0003800000 */
.L_x_59:
        /* <DEDUP_REMOVED lines=16> */
.L_x_87:


//--------------------- .text.reluKernel          --------------------------
	.section	.text.reluKernel,"ax",@progbits
	.align	128
        .global         reluKernel
        .type           reluKernel,@function
        .size           reluKernel,(.L_x_88 - reluKernel)
        .other          reluKernel,@"STO_CUDA_ENTRY STV_DEFAULT"
reluKernel:
.text.reluKernel:
        /* <DEDUP_REMOVED lines=13> */
[----:B--2---:R-:W-:Y:S01]  /*00d0*/  IMAD.WIDE R4, R7, 0x4, R4 ;  /* 0x0000000407047825 */ /* 0x004fe200078e0204 */
[----:B---3--:R-:W-:-:S05]  /*00e0*/  FMNMX R7, RZ, R2, !PT ;  /* 0x00000002ff077209 */ /* 0x008fca0007800000 */
[----:B------:R-:W-:Y:S01]  /*00f0*/  STG.E desc[UR4][R4.64], R7 ;  /* 0x0000000704007986 */ /* 0x000fe2000c101904 */
[----:B------:R-:W-:Y:S05]  /*0100*/  EXIT ;  /* 0x000000000000794d */ /* 0x000fea0003800000 */
.L_x_60:
        /* <DEDUP_REMOVED lines=15> */
.L_x_88:


//--------------------- .text.dotProductKernel    --------------------------
	.section	.text.dotProductKernel,"ax",@progbits
	.align	128
        .global         dotProductKernel
        .type           dotProductKernel,@function
        .size           dotProductKernel,(.L_x_89 - dotProductKernel)
        .other          dotProductKernel,@"STO_CUDA_ENTRY STV_DEFAULT"
dotProductKernel:
.text.dotProductKernel:
        /* <DEDUP_REMOVED lines=20> */
.L_x_61:
        /* <DEDUP_REMOVED lines=12> */
.L_x_89:


//--------------------- .text.matrixVectorMulKernel --------------------------
	.section	.text.matrixVectorMulKernel,"ax",@progbits
	.align	128
        .global         matrixVectorMulKernel
        .type           matrixVectorMulKernel,@function
        .size           matrixVectorMulKernel,(.L_x_90 - matrixVectorMulKernel)
        .other          matrixVectorMulKernel,@"STO_CUDA_ENTRY STV_DEFAULT"
matrixVectorMulKernel:
.text.matrixVectorMulKernel:
        /* <DEDUP_REMOVED lines=8> */
[----:B------:R-:W0:Y:S01]  /*0080*/  LDCU UR8, c[0x0][0x39c] ;  /* 0x00007380ff0877ac */ /* 0x000e220008000800 */
[----:B------:R-:W-:Y:S01]  /*0090*/  HFMA2 R15, -RZ, RZ, 0, 0 ;  /* 0x00000000ff0f7431 */ /* 0x000fe200000001ff */
[----:B------:R-:W1:Y:S01]  /*00a0*/  LDCU.64 UR16, c[0x0][0x358] ;  /* 0x00006b00ff1077ac */ /* 0x000e620008000a00 */
[----:B0-----:R-:W-:-:S09]  /*00b0*/  UISETP.GE.AND UP0, UPT, UR8, 0x1, UPT ;  /* 0x000000010800788c */ /* 0x001fd2000bf06270 */
[----:B-1----:R-:W-:Y:S05]  /*00c0*/  BRA.U !UP0, `(.L_x_62) ;  /* 0x0000000908647547 */ /* 0x002fea000b800000 */
[----:B------:R-:W-:Y:S02]  /*00d0*/  UISETP.GE.U32.AND UP1, UPT, UR8, 0x10, UPT ;  /* 0x000000100800788c */ /* 0x000fe4000bf26070 */
[----:B------:R-:W-:Y:S01]  /*00e0*/  IMAD R7, R0, UR8, RZ ;  /* 0x0000000800077c24 */ /* 0x000fe2000f8e02ff */
[----:B------:R-:W-:Y:S01]  /*00f0*/  ULOP3.LUT UR9, UR8, 0xf, URZ, 0xc0, !UPT ;  /* 0x0000000f08097892 */ /* 0x000fe2000f8ec0ff */
[----:B------:R-:W-:Y:S02]  /*0100*/  MOV R15, RZ ;  /* 0x000000ff000f7202 */ /* 0x000fe40000000f00 */
[----:B------:R-:W-:Y:S01]  /*0110*/  MOV R8, RZ ;  /* 0x000000ff00087202 */ /* 0x000fe20000000f00 */
[----:B------:R-:W-:Y:S02]  /*0120*/  UISETP.NE.AND UP0, UPT, UR9, URZ, UPT ;  /* 0x000000ff0900728c */ /* 0x000fe4000bf05270 */
[----:B------:R-:W-:Y:S09]  /*0130*/  BRA.U !UP1, `(.L_x_63) ;  /* 0x0000000509147547 */ /* 0x000ff2000b800000 */
[----:B------:R-:W0:Y:S01]  /*0140*/  LDCU.128 UR12, c[0x0][0x380] ;  /* 0x00007000ff0c77ac */ /* 0x000e220008000c00 */
[----:B------:R-:W-:Y:S02]  /*0150*/  MOV R15, RZ ;  /* 0x000000ff000f7202 */ /* 0x000fe40000000f00 */
[----:B------:R-:W-:Y:S01]  /*0160*/  MOV R6, R7 ;  /* 0x0000000700067202 */ /* 0x000fe20000000f00 */
[----:B------:R-:W-:-:S04]  /*0170*/  ULOP3.LUT UR10, UR8, 0x7ffffff0, URZ, 0xc0, !UPT ;  /* 0x7ffffff0080a7892 */ /* 0x000fc8000f8ec0ff */
[----:B------:R-:W-:Y:S02]  /*0180*/  UIADD3 UR11, UPT, UPT, -UR10, URZ, URZ ;  /* 0x000000ff0a0b7290 */ /* 0x000fe4000fffe1ff */
[----:B------:R-:W-:Y:S01]  /*0190*/  MOV R8, UR10 ;  /* 0x0000000a00087c02 */ /* 0x000fe20008000f00 */
[----:B0-----:R-:W-:Y:S02]  /*01a0*/  UIADD3 UR4, UP2, UPT, UR14, 0x20, URZ ;  /* 0x000000200e047890 */ /* 0x001fe4000ff5e0ff */
[----:B------:R-:W-:Y:S02]  /*01b0*/  UIADD3 UR6, UP1, UPT, UR12, 0x20, URZ ;  /* 0x000000200c067890 */ /* 0x000fe4000ff3e0ff */
[----:B------:R-:W-:Y:S02]  /*01c0*/  UIADD3.X UR5, UPT, UPT, URZ, UR15, URZ, UP2, !UPT ;  /* 0x0000000fff057290 */ /* 0x000fe400097fe4ff */
[----:B------:R-:W-:Y:S01]  /*01d0*/  MOV R2, UR4 ;  /* 0x0000000400027c02 */ /* 0x000fe20008000f00 */
[----:B------:R-:W-:-:S03]  /*01e0*/  UIADD3.X UR7, UPT, UPT, URZ, UR13, URZ, UP1, !UPT ;  /* 0x0000000dff077290 */ /* 0x000fc60008ffe4ff */
[----:B------:R-:W-:-:S09]  /*01f0*/  MOV R3, UR5 ;  /* 0x0000000500037c02 */ /* 0x000fd20008000f00 */
.L_x_64:
[----:B------:R-:W-:Y:S01]  /*0200*/  MOV R4, UR6 ;  /* 0x0000000600047c02 */ /* 0x000fe20008000f00 */
[----:B------:R-:W2:Y:S01]  /*0210*/  LDG.E R17, desc[UR16][R2.64+-0x20] ;  /* 0xffffe01002117981 */ /* 0x000ea2000c1e1900 */
[----:B------:R-:W-:-:S03]  /*0220*/  MOV R5, UR7 ;  /* 0x0000000700057c02 */ /* 0x000fc60008000f00 */
[----:B------:R-:W3:Y:S01]  /*0230*/  LDG.E R25, desc[UR16][R2.64+-0x1c] ;  /* 0xffffe41002197981 */ /* 0x000ee2000c1e1900 */
[----:B------:R-:W-:-:S03]  /*0240*/  IMAD.WIDE R4, R6, 0x4, R4 ;  /* 0x0000000406047825 */ /* 0x000fc600078e0204 */
[----:B------:R-:W4:Y:S04]  /*0250*/  LDG.E R19, desc[UR16][R2.64+-0x18] ;  /* 0xffffe81002137981 */ /* 0x000f28000c1e1900 */
[----:B------:R-:W2:Y:S04]  /*0260*/  LDG.E R16, desc[UR16][R4.64+-0x20] ;  /* 0xffffe01004107981 */ /* 0x000ea8000c1e1900 */
[----:B------:R-:W3:Y:S04]  /*0270*/  LDG.E R18, desc[UR16][R4.64+-0x1c] ;  /* 0xffffe41004127981 */ /* 0x000ee8000c1e1900 */
[----:B------:R-:W4:Y:S04]  /*0280*/  LDG.E R20, desc[UR16][R4.64+-0x18] ;  /* 0xffffe81004147981 */ /* 0x000f28000c1e1900 */
[----:B------:R-:W5:Y:S04]  /*0290*/  LDG.E R22, desc[UR16][R2.64+-0x14] ;  /* 0xffffec1002167981 */ /* 0x000f68000c1e1900 */
        /* <DEDUP_REMOVED lines=8> */
[----:B------:R-:W5:Y:S01]  /*0320*/  LDG.E R14, desc[UR16][R4.64+-0x4] ;  /* 0xfffffc10040e7981 */ /* 0x000f62000c1e1900 */
[----:B--2---:R-:W-:-:S03]  /*0330*/  FFMA R17, R16, R17, R15 ;  /* 0x0000001110117223 */ /* 0x004fc6000000000f */
[----:B------:R-:W2:Y:S04]  /*0340*/  LDG.E R15, desc[UR16][R2.64] ;  /* 0x00000010020f7981 */ /* 0x000ea8000c1e1900 */
[----:B------:R-:W2:Y:S01]  /*0350*/  LDG.E R16, desc[UR16][R4.64] ;  /* 0x0000001004107981 */ /* 0x000ea2000c1e1900 */
[----:B---3--:R-:W-:-:S03]  /*0360*/  FFMA R25, R18, R25, R17 ;  /* 0x0000001912197223 */ /* 0x008fc60000000011 */
[----:B------:R-:W3:Y:S01]  /*0370*/  LDG.E R17, desc[UR16][R2.64+0x4] ;  /* 0x0000041002117981 */ /* 0x000ee2000c1e1900 */
[----:B----4-:R-:W-:-:S03]  /*0380*/  FFMA R26, R20, R19, R25 ;  /* 0x00000013141a7223 */ /* 0x010fc60000000019 */
[----:B------:R-:W3:Y:S04]  /*0390*/  LDG.E R18, desc[UR16][R4.64+0x4] ;  /* 0x0000041004127981 */ /* 0x000ee8000c1e1900 */
[----:B------:R-:W4:Y:S01]  /*03a0*/  LDG.E R20, desc[UR16][R2.64+0x8] ;  /* 0x0000081002147981 */ /* 0x000f22000c1e1900 */
[----:B-----5:R-:W-:-:S03]  /*03b0*/  FFMA R25, R21, R22, R26 ;  /* 0x0000001615197223 */ /* 0x020fc6000000001a */
[----:B------:R-:W4:Y:S04]  /*03c0*/  LDG.E R19, desc[UR16][R4.64+0x8] ;  /* 0x0000081004137981 */ /* 0x000f28000c1e1900 */
[----:B------:R-:W5:Y:S01]  /*03d0*/  LDG.E R22, desc[UR16][R2.64+0xc] ;  /* 0x00000c1002167981 */ /* 0x000f62000c1e1900 */
[----:B------:R-:W-:-:S03]  /*03e0*/  FFMA R25, R24, R23, R25 ;  /* 0x0000001718197223 */ /* 0x000fc60000000019 */
[----:B------:R-:W5:Y:S04]  /*03f0*/  LDG.E R21, desc[UR16][R4.64+0xc] ;  /* 0x00000c1004157981 */ /* 0x000f68000c1e1900 */
[----:B------:R-:W5:Y:S01]  /*0400*/  LDG.E R24, desc[UR16][R2.64+0x10] ;  /* 0x0000101002187981 */ /* 0x000f62000c1e1900 */
[----:B------:R-:W-:-:S03]  /*0410*/  FFMA R25, R10, R9, R25 ;  /* 0x000000090a197223 */ /* 0x000fc60000000019 */
[----:B------:R-:W5:Y:S04]  /*0420*/  LDG.E R23, desc[UR16][R4.64+0x10] ;  /* 0x0000101004177981 */ /* 0x000f68000c1e1900 */
[----:B------:R-:W5:Y:S01]  /*0430*/  LDG.E R10, desc[UR16][R2.64+0x14] ;  /* 0x00001410020a7981 */ /* 0x000f62000c1e1900 */
[----:B------:R-:W-:-:S03]  /*0440*/  FFMA R27, R12, R11, R25 ;  /* 0x0000000b0c1b7223 */ /* 0x000fc60000000019 */
[----:B------:R-:W5:Y:S04]  /*0450*/  LDG.E R9, desc[UR16][R4.64+0x14] ;  /* 0x0000141004097981 */ /* 0x000f68000c1e1900 */
[----:B------:R-:W5:Y:S04]  /*0460*/  LDG.E R11, desc[UR16][R2.64+0x18] ;  /* 0x00001810020b7981 */ /* 0x000f68000c1e1900 */
[----:B------:R-:W5:Y:S04]  /*0470*/  LDG.E R12, desc[UR16][R4.64+0x18] ;  /* 0x00001810040c7981 */ /* 0x000f68000c1e1900 */
[----:B------:R-:W5:Y:S04]  /*0480*/  LDG.E R25, desc[UR16][R4.64+0x1c] ;  /* 0x00001c1004197981 */ /* 0x000f68000c1e1900 */
[----:B------:R0:W5:Y:S01]  /*0490*/  LDG.E R26, desc[UR16][R2.64+0x1c] ;  /* 0x00001c10021a7981 */ /* 0x000162000c1e1900 */
[----:B------:R-:W-:Y:S01]  /*04a0*/  FFMA R13, R14, R13, R27 ;  /* 0x0000000d0e0d7223 */ /* 0x000fe2000000001b */
[----:B------:R-:W-:-:S04]  /*04b0*/  UIADD3 UR11, UPT, UPT, UR11, 0x10, URZ ;  /* 0x000000100b0b7890 */ /* 0x000fc8000fffe0ff */
[----:B------:R-:W-:Y:S01]  /*04c0*/  UISETP.NE.AND UP1, UPT, UR11, URZ, UPT ;  /* 0x000000ff0b00728c */ /* 0x000fe2000bf25270 */
[----:B0-----:R-:W-:Y:S02]  /*04d0*/  IADD3 R2, P0, PT, R2, 0x40, RZ ;  /* 0x0000004002027810 */ /* 0x001fe40007f1e0ff */
[----:B------:R-:W-:Y:S02]  /*04e0*/  IADD3 R6, PT, PT, R6, 0x10, RZ ;  /* 0x0000001006067810 */ /* 0x000fe40007ffe0ff */
        /* <DEDUP_REMOVED lines=10> */
.L_x_63:
[----:B------:R-:W-:Y:S05]  /*0590*/  BRA.U !UP0, `(.L_x_62) ;  /* 0x0000000508307547 */ /* 0x000fea000b800000 */
[----:B------:R-:W-:Y:S02]  /*05a0*/  UISETP.GE.U32.AND UP0, UPT, UR9, 0x8, UPT ;  /* 0x000000080900788c */ /* 0x000fe4000bf06070 */
[----:B------:R-:W-:-:S04]  /*05b0*/  ULOP3.LUT UR5, UR8, 0x7, URZ, 0xc0, !UPT ;  /* 0x0000000708057892 */ /* 0x000fc8000f8ec0ff */
[----:B------:R-:W-:-:S03]  /*05c0*/  UISETP.NE.AND UP1, UPT, UR5, URZ, UPT ;  /* 0x000000ff0500728c */ /* 0x000fc6000bf25270 */
[----:B------:R-:W-:Y:S08]  /*05d0*/  BRA.U !UP0, `(.L_x_65) ;  /* 0x0000000108787547 */ /* 0x000ff0000b800000 */
[----:B------:R-:W0:Y:S01]  /*05e0*/  LDC.64 R2, c[0x0][0x380] ;  /* 0x0000e000ff027b82 */ /* 0x000e220000000a00 */
[----:B------:R-:W-:-:S07]  /*05f0*/  IADD3 R9, PT, PT, R7, R8, RZ ;  /* 0x0000000807097210 */ /* 0x000fce0007ffe0ff */
[----:B------:R-:W1:Y:S01]  /*0600*/  LDC.64 R4, c[0x0][0x388] ;  /* 0x0000e200ff047b82 */ /* 0x000e620000000a00 */
[----:B0-----:R-:W-:-:S05]  /*0610*/  IMAD.WIDE R2, R9, 0x4, R2 ;  /* 0x0000000409027825 */ /* 0x001fca00078e0202 */
[----:B------:R-:W2:Y:S01]  /*0620*/  LDG.E R10, desc[UR16][R2.64] ;  /* 0x00000010020a7981 */ /* 0x000ea2000c1e1900 */
[----:B-1----:R-:W-:-:S03]  /*0630*/  IMAD.WIDE.U32 R4, R8, 0x4, R4 ;  /* 0x0000000408047825 */ /* 0x002fc600078e0004 */
[----:B------:R-:W3:Y:S04]  /*0640*/  LDG.E R13, desc[UR16][R2.64+0x4] ;  /* 0x00000410020d7981 */ /* 0x000ee8000c1e1900 */
[----:B------:R-:W2:Y:S04]  /*0650*/  LDG.E R11, desc[UR16][R4.64] ;  /* 0x00000010040b7981 */ /* 0x000ea8000c1e1900 */
[----:B------:R-:W3:Y:S04]  /*0660*/  LDG.E R12, desc[UR16][R4.64+0x4] ;  /* 0x00000410040c7981 */ /* 0x000ee8000c1e1900 */
[----:B------:R-:W4:Y:S04]  /*0670*/  LDG.E R17, desc[UR16][R2.64+0x8] ;  /* 0x0000081002117981 */ /* 0x000f28000c1e1900 */
        /* <DEDUP_REMOVED lines=20> */
.L_x_65:
        /* <DEDUP_REMOVED lines=23> */
.L_x_66:
[----:B------:R-:W-:Y:S05]  /*0930*/  BRA.U !UP1, `(.L_x_62) ;  /* 0x0000000109487547 */ /* 0x000fea000b800000 */
[----:B------:R-:W0:Y:S01]  /*0940*/  LDC.64 R2, c[0x0][0x388] ;  /* 0x0000e200ff027b82 */ /* 0x000e220000000a00 */
[----:B------:R-:W-:Y:S01]  /*0950*/  IADD3 R7, PT, PT, R7, R8, RZ ;  /* 0x0000000807077210 */ /* 0x000fe20007ffe0ff */
[----:B------:R-:W-:-:S06]  /*0960*/  UIADD3 UR4, UPT, UPT, -UR4, URZ, URZ ;  /* 0x000000ff04047290 */ /* 0x000fcc000fffe1ff */
[----:B------:R-:W1:Y:S01]  /*0970*/  LDC.64 R10, c[0x0][0x380] ;  /* 0x0000e000ff0a7b82 */ /* 0x000e620000000a00 */
[----:B0-----:R-:W-:-:S03]  /*0980*/  IMAD.WIDE.U32 R2, R8, 0x4, R2 ;  /* 0x0000000408027825 */ /* 0x001fc600078e0002 */
[----:B------:R-:W-:Y:S02]  /*0990*/  MOV R6, R2 ;  /* 0x0000000200067202 */ /* 0x000fe40000000f00 */
[----:B------:R-:W-:-:S07]  /*09a0*/  MOV R5, R3 ;  /* 0x0000000300057202 */ /* 0x000fce0000000f00 */
.L_x_67:
[----:B-1----:R-:W-:Y:S01]  /*09b0*/  IMAD.WIDE R2, R7, 0x4, R10 ;  /* 0x0000000407027825 */ /* 0x002fe200078e020a */
[----:B------:R-:W-:-:S05]  /*09c0*/  MOV R4, R6 ;  /* 0x0000000600047202 */ /* 0x000fca0000000f00 */
[----:B------:R-:W2:Y:S04]  /*09d0*/  LDG.E R2, desc[UR16][R2.64] ;  /* 0x0000001002027981 */ /* 0x000ea8000c1e1900 */
[----:B------:R0:W2:Y:S01]  /*09e0*/  LDG.E R4, desc[UR16][R4.64] ;  /* 0x0000001004047981 */ /* 0x0000a2000c1e1900 */
[----:B------:R-:W-:Y:S01]  /*09f0*/  UIADD3 UR4, UPT, UPT, UR4, 0x1, URZ ;  /* 0x0000000104047890 */ /* 0x000fe2000fffe0ff */
[----:B------:R-:W-:Y:S02]  /*0a00*/  IADD3 R6, P0, PT, R6, 0x4, RZ ;  /* 0x0000000406067810 */ /* 0x000fe40007f1e0ff */
[----:B------:R-:W-:Y:S01]  /*0a10*/  IADD3 R7, PT, PT, R7, 0x1, RZ ;  /* 0x0000000107077810 */ /* 0x000fe20007ffe0ff */
[----:B------:R-:W-:Y:S01]  /*0a20*/  UISETP.NE.AND UP0, UPT, UR4, URZ, UPT ;  /* 0x000000ff0400728c */ /* 0x000fe2000bf05270 */
[----:B0-----:R-:W-:Y:S01]  /*0a30*/  IADD3.X R5, PT, PT, RZ, R5, RZ, P0, !PT ;  /* 0x00000005ff057210 */ /* 0x001fe200007fe4ff */
[----:B--2---:R-:W-:-:S07]  /*0a40*/  FFMA R15, R2, R4, R15 ;  /* 0x00000004020f7223 */ /* 0x004fce000000000f */
[----:B------:R-:W-:Y:S05]  /*0a50*/  BRA.U UP0, `(.L_x_67) ;  /* 0xfffffffd00d47547 */ /* 0x000fea000b83ffff */
.L_x_62:
[----:B------:R-:W0:Y:S02]  /*0a60*/  LDC.64 R2, c[0x0][0x390] ;  /* 0x0000e400ff027b82 */ /* 0x000e240000000a00 */
[----:B0-----:R-:W-:-:S05]  /*0a70*/  IMAD.WIDE R2, R0, 0x4, R2 ;  /* 0x0000000400027825 */ /* 0x001fca00078e0202 */
[----:B------:R-:W-:Y:S01]  /*0a80*/  STG.E desc[UR16][R2.64], R15 ;  /* 0x0000000f02007986 */ /* 0x000fe2000c101910 */
[----:B------:R-:W-:Y:S05]  /*0a90*/  EXIT ;  /* 0x000000000000794d */ /* 0x000fea0003800000 */
.L_x_68:
        /* <DEDUP_REMOVED lines=14> */
.L_x_90:


//--------------------- .text.matrixMulKernel     --------------------------
	.section	.text.matrixMulKernel,"ax",@progbits
	.align	128
        .global         matrixMulKernel
        .type           matrixMulKernel,@function
        .size           matrixMulKernel,(.L_x_91 - matrixMulKernel)
        .other          matrixMulKernel,@"STO_CUDA_ENTRY STV_DEFAULT"
matrixMulKernel:
.text.matrixMulKernel:
[----:B------:R-:W-:Y:S01]  /*0000*/  LDC R1, c[0x0][0x37c] ;  /* 0x0000df00ff017b82 */ /* 0x000fe20000000800 */
[----:B------:R-:W0:Y:S07]  /*0010*/  S2R R0, SR_TID.Y ;  /* 0x0000000000007919 */ /* 0x000e2e0000002200 */
[----:B------:R-:W0:Y:S01]  /*0020*/  S2UR UR4, SR_CTAID.Y ;  /* 0x00000000000479c3 */ /* 0x000e220000002600 */
[----:B------:R-:W1:Y:S01]  /*0030*/  LDCU UR20, c[0x0][0x398] ;  /* 0x00007300ff1477ac */ /* 0x000e620008000800 */
[----:B------:R-:W2:Y:S06]  /*0040*/  S2R R3, SR_TID.X ;  /* 0x0000000000037919 */ /* 0x000eac0000002100 */
[----:B------:R-:W0:Y:S08]  /*0050*/  LDC R13, c[0x0][0x364] ;  /* 0x0000d900ff0d7b82 */ /* 0x000e300000000800 */
[----:B------:R-:W2:Y:S08]  /*0060*/  S2UR UR5, SR_CTAID.X ;  /* 0x00000000000579c3 */ /* 0x000eb00000002500 */
[----:B------:R-:W2:Y:S01]  /*0070*/  LDC R2, c[0x0][0x360] ;  /* 0x0000d800ff027b82 */ /* 0x000ea20000000800 */
[----:B0-----:R-:W-:-:S02]  /*0080*/  IMAD R13, R13, UR4, R0 ;  /* 0x000000040d0d7c24 */ /* 0x001fc4000f8e0200 */
[----:B--2---:R-:W-:-:S05]  /*0090*/  IMAD R0, R2, UR5, R3 ;  /* 0x0000000502007c24 */ /* 0x004fca000f8e0203 */
[----:B------:R-:W-:-:S04]  /*00a0*/  VIMNMX R2, PT, PT, R13, R0, !PT ;  /* 0x000000000d027248 */ /* 0x000fc80007fe0100 */
[----:B-1----:R-:W-:-:S13]  /*00b0*/  ISETP.GE.AND P0, PT, R2, UR20, PT ;  /* 0x0000001402007c0c */ /* 0x002fda000bf06270 */
[----:B------:R-:W-:Y:S05]  /*00c0*/  @P0 EXIT ;  /* 0x000000000000094d */ /* 0x000fea0003800000 */
[----:B------:R-:W-:Y:S01]  /*00d0*/  UISETP.GE.U32.AND UP0, UPT, UR20, 0x8, UPT ;  /* 0x000000081400788c */ /* 0x000fe2000bf06070 */
[----:B------:R-:W-:Y:S02]  /*00e0*/  HFMA2 R12, -RZ, RZ, 0, 0 ;  /* 0x00000000ff0c7431 */ /* 0x000fe400000001ff */
[----:B------:R-:W-:Y:S01]  /*00f0*/  IMAD R13, R13, UR20, RZ ;  /* 0x000000140d0d7c24 */ /* 0x000fe2000f8e02ff */
[----:B------:R-:W-:Y:S01]  /*0100*/  UMOV UR4, URZ ;  /* 0x000000ff00047c82 */ /* 0x000fe20008000000 */
[----:B------:R-:W0:Y:S04]  /*0110*/  LDCU.64 UR18, c[0x0][0x358] ;  /* 0x00006b00ff1277ac */ /* 0x000e280008000a00 */
[----:B------:R-:W-:Y:S05]  /*0120*/  BRA.U !UP0, `(.L_x_69) ;  /* 0x0000000508047547 */ /* 0x000fea000b800000 */
[----:B------:R-:W1:Y:S01]  /*0130*/  LDCU.128 UR24, c[0x0][0x380] ;  /* 0x00007000ff1877ac */ /* 0x000e620008000c00 */
[----:B------:R-:W-:Y:S02]  /*0140*/  MOV R12, RZ ;  /* 0x000000ff000c7202 */ /* 0x000fe40000000f00 */
[----:B------:R-:W-:Y:S01]  /*0150*/  MOV R14, R0 ;  /* 0x00000000000e7202 */ /* 0x000fe20000000f00 */
[----:B------:R-:W-:-:S04]  /*0160*/  ULOP3.LUT UR4, UR20, 0x7ffffff8, URZ, 0xc0, !UPT ;  /* 0x7ffffff814047892 */ /* 0x000fc8000f8ec0ff */
[----:B------:R-:W-:Y:S01]  /*0170*/  UIADD3 UR5, UPT, UPT, -UR4, URZ, URZ ;  /* 0x000000ff04057290 */ /* 0x000fe2000fffe1ff */
[----:B-1----:R-:W-:Y:S01]  /*0180*/  MOV R2, UR24 ;  /* 0x0000001800027c02 */ /* 0x002fe20008000f00 */
[----:B------:R-:W-:Y:S01]  /*0190*/  UIMAD.WIDE UR6, UR20, 0x8, UR26 ;  /* 0x00000008140678a5 */ /* 0x000fe2000f8e021a */
[----:B------:R-:W-:Y:S01]  /*01a0*/  MOV R3, UR25 ;  /* 0x0000001900037c02 */ /* 0x000fe20008000f00 */
[----:B------:R-:W-:Y:S02]  /*01b0*/  UIMAD.WIDE UR8, UR20, 0xc, UR26 ;  /* 0x0000000c140878a5 */ /* 0x000fe4000f8e021a */
[----:B------:R-:W-:Y:S01]  /*01c0*/  UIMAD.WIDE UR10, UR20, 0x10, UR26 ;  /* 0x00000010140a78a5 */ /* 0x000fe2000f8e021a */
[----:B------:R-:W-:Y:S01]  /*01d0*/  IMAD.WIDE.U32 R2, R13, 0x4, R2 ;  /* 0x000000040d027825 */ /* 0x000fe200078e0002 */
[----:B------:R-:W-:Y:S02]  /*01e0*/  UIMAD.WIDE UR12, UR20, 0x14, UR26 ;  /* 0x00000014140c78a5 */ /* 0x000fe4000f8e021a */
[----:B------:R-:W-:Y:S01]  /*01f0*/  UIMAD.WIDE UR14, UR20, 0x18, UR26 ;  /* 0x00000018140e78a5 */ /* 0x000fe2000f8e021a */
[----:B------:R-:W-:Y:S01]  /*0200*/  IADD3 R2, P0, PT, R2, 0x10, RZ ;  /* 0x0000001002027810 */ /* 0x000fe20007f1e0ff */
[----:B------:R-:W-:-:S03]  /*0210*/  UIMAD.WIDE UR16, UR20, 0x1c, UR26 ;  /* 0x0000001c141078a5 */ /* 0x000fc6000f8e021a */
[----:B------:R-:W-:-:S09]  /*0220*/  IADD3.X R3, PT, PT, RZ, R3, RZ, P0, !PT ;  /* 0x00000003ff037210 */ /* 0x000fd200007fe4ff */
.L_x_70:
[----:B------:R-:W-:Y:S01]  /*0230*/  UIMAD.WIDE UR22, UR20, 0x4, UR26 ;  /* 0x00000004141678a5 */ /* 0x000fe2000f8e021a */
[----:B------:R-:W-:Y:S02]  /*0240*/  IMAD.MOV.U32 R23, RZ, RZ, 0x4 ;  /* 0x00000004ff177424 */ /* 0x000fe400078e00ff */
[----:B------:R-:W-:Y:S01]  /*0250*/  HFMA2 R11, -RZ, RZ, 0, 2.384185791015625e-07 ;  /* 0x00000004ff0b7431 */ /* 0x000fe200000001ff */
[----:B------:R-:W-:Y:S01]  /*0260*/  MOV R25, 0x4 ;  /* 0x0000000400197802 */ /* 0x000fe20000000f00 */
[----:B0-----:R-:W2:Y:S01]  /*0270*/  LDG.E R21, desc[UR18][R2.64+-0x10] ;  /* 0xfffff01202157981 */ /* 0x001ea2000c1e1900 */
[C---:B------:R-:W-:Y:S01]  /*0280*/  IMAD.WIDE R22, R14.reuse, R23, UR26 ;  /* 0x0000001a0e167e25 */ /* 0x040fe2000f8e0217 */
[----:B------:R-:W-:Y:S02]  /*0290*/  MOV R8, UR22 ;  /* 0x0000001600087c02 */ /* 0x000fe40008000f00 */
[----:B------:R-:W-:Y:S01]  /*02a0*/  MOV R9, UR23 ;  /* 0x0000001700097c02 */ /* 0x000fe20008000f00 */
[----:B------:R-:W3:Y:S02]  /*02b0*/  LDG.E R19, desc[UR18][R2.64+-0xc] ;  /* 0xfffff41202137981 */ /* 0x000ee4000c1e1900 */
[----:B------:R-:W-:-:S02]  /*02c0*/  IMAD.WIDE R8, R14, 0x4, R8 ;  /* 0x000000040e087825 */ /* 0x000fc400078e0208 */
[----:B------:R-:W2:Y:S01]  /*02d0*/  LDG.E R22, desc[UR18][R22.64] ;  /* 0x0000001216167981 */ /* 0x000ea2000c1e1900 */
[----:B------:R-:W-:Y:S01]  /*02e0*/  MOV R5, 0x4 ;  /* 0x0000000400057802 */ /* 0x000fe20000000f00 */
[C---:B------:R-:W-:Y:S02]  /*02f0*/  IMAD.WIDE R24, R14.reuse, R25, UR6 ;  /* 0x000000060e187e25 */ /* 0x040fe4000f8e0219 */
[----:B------:R0:W3:Y:S02]  /*0300*/  LDG.E R20, desc[UR18][R8.64] ;  /* 0x0000001208147981 */ /* 0x0000e4000c1e1900 */
[----:B------:R-:W-:Y:S02]  /*0310*/  IMAD.WIDE R10, R14, R11, UR8 ;  /* 0x000000080e0a7e25 */ /* 0x000fe4000f8e020b */
[----:B------:R-:W4:Y:S04]  /*0320*/  LDG.E R18, desc[UR18][R24.64] ;  /* 0x0000001218127981 */ /* 0x000f28000c1e1900 */
[----:B------:R-:W4:Y:S01]  /*0330*/  LDG.E R17, desc[UR18][R2.64+-0x8] ;  /* 0xfffff81202117981 */ /* 0x000f22000c1e1900 */
[----:B0-----:R-:W-:-:S02]  /*0340*/  HFMA2 R9, -RZ, RZ, 0, 2.384185791015625e-07 ;  /* 0x00000004ff097431 */ /* 0x001fc400000001ff */
[----:B------:R-:W-:Y:S01]  /*0350*/  IMAD.MOV.U32 R7, RZ, RZ, 0x4 ;  /* 0x00000004ff077424 */ /* 0x000fe200078e00ff */
[----:B------:R0:W5:Y:S01]  /*0360*/  LDG.E R16, desc[UR18][R10.64] ;  /* 0x000000120a107981 */ /* 0x000162000c1e1900 */
[----:B------:R-:W-:-:S03]  /*0370*/  IMAD.WIDE R4, R14, R5, UR10 ;  /* 0x0000000a0e047e25 */ /* 0x000fc6000f8e0205 */
[----:B------:R-:W5:Y:S01]  /*0380*/  LDG.E R15, desc[UR18][R2.64+-0x4] ;  /* 0xfffffc12020f7981 */ /* 0x000f62000c1e1900 */
[C---:B------:R-:W-:Y:S01]  /*0390*/  IMAD.WIDE R6, R14.reuse, R7, UR12 ;  /* 0x0000000c0e067e25 */ /* 0x040fe2000f8e0207 */
[----:B------:R-:W-:Y:S02]  /*03a0*/  MOV R27, 0x4 ;  /* 0x00000004001b7802 */ /* 0x000fe40000000f00 */
[----:B------:R1:W5:Y:S01]  /*03b0*/  LDG.E R4, desc[UR18][R4.64] ;  /* 0x0000001204047981 */ /* 0x000362000c1e1900 */
[----:B------:R-:W-:-:S03]  /*03c0*/  IMAD.WIDE R8, R14, R9, UR14 ;  /* 0x0000000e0e087e25 */ /* 0x000fc6000f8e0209 */
[----:B------:R-:W5:Y:S01]  /*03d0*/  LDG.E R23, desc[UR18][R2.64] ;  /* 0x0000001202177981 */ /* 0x000f62000c1e1900 */
[----:B0-----:R-:W-:-:S03]  /*03e0*/  IMAD.WIDE R10, R14, R27, UR16 ;  /* 0x000000100e0a7e25 */ /* 0x001fc6000f8e021b */
[----:B------:R-:W5:Y:S04]  /*03f0*/  LDG.E R7, desc[UR18][R6.64] ;  /* 0x0000001206077981 */ /* 0x000f68000c1e1900 */
[----:B------:R-:W5:Y:S04]  /*0400*/  LDG.E R24, desc[UR18][R2.64+0x4] ;  /* 0x0000041202187981 */ /* 0x000f68000c1e1900 */
[----:B------:R-:W5:Y:S04]  /*0410*/  LDG.E R8, desc[UR18][R8.64] ;  /* 0x0000001208087981 */ /* 0x000f68000c1e1900 */
[----:B------:R-:W5:Y:S04]  /*0420*/  LDG.E R25, desc[UR18][R2.64+0x8] ;  /* 0x0000081202197981 */ /* 0x000f68000c1e1900 */
[----:B------:R-:W5:Y:S04]  /*0430*/  LDG.E R10, desc[UR18][R10.64] ;  /* 0x000000120a0a7981 */ /* 0x000f68000c1e1900 */
[----:B------:R0:W5:Y:S01]  /*0440*/  LDG.E R27, desc[UR18][R2.64+0xc] ;  /* 0x00000c12021b7981 */ /* 0x000162000c1e1900 */
[----:B------:R-:W-:-:S04]  /*0450*/  UIADD3 UR5, UPT, UPT, UR5, 0x8, URZ ;  /* 0x0000000805057890 */ /* 0x000fc8000fffe0ff */
[----:B------:R-:W-:Y:S01]  /*0460*/  UISETP.NE.AND UP0, UPT, UR5, URZ, UPT ;  /* 0x000000ff0500728c */ /* 0x000fe2000bf05270 */
[----:B-1----:R-:W-:Y:S02]  /*0470*/  MOV R5, UR20 ;  /* 0x0000001400057c02 */ /* 0x002fe40008000f00 */
        /* <DEDUP_REMOVED lines=12> */
.L_x_69:
[----:B------:R-:W-:-:S04]  /*0540*/  ULOP3.LUT UR6, UR20, 0x7, URZ, 0xc0, !UPT ;  /* 0x0000000714067892 */ /* 0x000fc8000f8ec0ff */
[----:B------:R-:W-:-:S09]  /*0550*/  UISETP.NE.AND UP0, UPT, UR6, URZ, UPT ;  /* 0x000000ff0600728c */ /* 0x000fd2000bf05270 */
[----:B------:R-:W-:Y:S05]  /*0560*/  BRA.U !UP0, `(.L_x_71) ;  /* 0x0000000508387547 */ /* 0x000fea000b800000 */
[----:B------:R-:W-:Y:S02]  /*0570*/  UISETP.GE.U32.AND UP0, UPT, UR6, 0x4, UPT ;  /* 0x000000040600788c */ /* 0x000fe4000bf06070 */
[----:B------:R-:W-:-:S04]  /*0580*/  ULOP3.LUT UR5, UR20, 0x3, URZ, 0xc0, !UPT ;  /* 0x0000000314057892 */ /* 0x000fc8000f8ec0ff */
[----:B------:R-:W-:-:S03]  /*0590*/  UISETP.NE.AND UP1, UPT, UR5, URZ, UPT ;  /* 0x000000ff0500728c */ /* 0x000fc6000bf25270 */
[----:B------:R-:W-:Y:S08]  /*05a0*/  BRA.U !UP0, `(.L_x_72) ;  /* 0x00000001087c7547 */ /* 0x000ff0000b800000 */
[----:B------:R-:W1:Y:S01]  /*05b0*/  LDC.64 R6, c[0x0][0x388] ;  /* 0x0000e200ff067b82 */ /* 0x000e620000000a00 */
[----:B------:R-:W2:Y:S01]  /*05c0*/  LDCU.64 UR6, c[0x0][0x380] ;  /* 0x00007000ff0677ac */ /* 0x000ea20008000a00 */
[----:B------:R-:W-:Y:S01]  /*05d0*/  IMAD.U32 R9, RZ, RZ, UR4 ;  /* 0x00000004ff097e24 */ /* 0x000fe2000f8e00ff */
[C---:B------:R-:W-:Y:S02]  /*05e0*/  IADD3 R3, PT, PT, R13.reuse, UR4, RZ ;  /* 0x000000040d037c10 */ /* 0x040fe4000fffe0ff */
[----:B------:R-:W-:Y:S01]  /*05f0*/  IADD3 R10, P0, PT, R13, UR4, RZ ;  /* 0x000000040d0a7c10 */ /* 0x000fe2000ff1e0ff */
[----:B------:R-:W-:Y:S01]  /*0600*/  IMAD R9, R9, UR20, R0 ;  /* 0x0000001409097c24 */ /* 0x000fe2000f8e0200 */
[----:B------:R-:W-:Y:S01]  /*0610*/  MOV R11, UR20 ;  /* 0x00000014000b7c02 */ /* 0x000fe20008000f00 */
[----:B------:R-:W3:Y:S01]  /*0620*/  LDC.64 R4, c[0x0][0x380] ;  /* 0x0000e000ff047b82 */ /* 0x000ee20000000a00 */
[----:B------:R-:W-:Y:S01]  /*0630*/  MOV R15, UR20 ;  /* 0x00000014000f7c02 */ /* 0x000fe20008000f00 */
[----:B-1----:R-:W-:Y:S01]  /*0640*/  IMAD.WIDE R6, R9, 0x4, R6 ;  /* 0x0000000409067825 */ /* 0x002fe200078e0206 */
[----:B------:R-:W-:-:S05]  /*0650*/  MOV R9, UR20 ;  /* 0x0000001400097c02 */ /* 0x000fca0008000f00 */
[----:B------:R-:W-:Y:S02]  /*0660*/  IMAD.WIDE R8, R9, 0x4, R6 ;  /* 0x0000000409087825 */ /* 0x000fe400078e0206 */
[----:B0-----:R-:W4:Y:S02]  /*0670*/  LDG.E R6, desc[UR18][R6.64] ;  /* 0x0000001206067981 */ /* 0x001f24000c1e1900 */
[----:B---3--:R-:W-:Y:S01]  /*0680*/  IMAD.WIDE.U32 R4, R3, 0x4, R4 ;  /* 0x0000000403047825 */ /* 0x008fe200078e0004 */
[----:B------:R-:W-:Y:S01]  /*0690*/  IADD3.X R3, PT, PT, RZ, RZ, RZ, P0, !PT ;  /* 0x000000ffff037210 */ /* 0x000fe200007fe4ff */
[----:B------:R-:W3:Y:S01]  /*06a0*/  LDG.E R17, desc[UR18][R8.64] ;  /* 0x0000001208117981 */ /* 0x000ee2000c1e1900 */
[----:B--2---:R-:W-:-:S03]  /*06b0*/  LEA R2, P0, R10, UR6, 0x2 ;  /* 0x000000060a027c11 */ /* 0x004fc6000f8010ff */
[----:B------:R-:W4:Y:S01]  /*06c0*/  LDG.E R5, desc[UR18][R4.64] ;  /* 0x0000001204057981 */ /* 0x000f22000c1e1900 */
[----:B------:R-:W-:Y:S01]  /*06d0*/  LEA.HI.X R3, R10, UR7, R3, 0x2, P0 ;  /* 0x000000070a037c11 */ /* 0x000fe200080f1403 */
[----:B------:R-:W-:-:S04]  /*06e0*/  IMAD.WIDE R10, R11, 0x4, R8 ;  /* 0x000000040b0a7825 */ /* 0x000fc800078e0208 */
[----:B------:R-:W3:Y:S01]  /*06f0*/  LDG.E R16, desc[UR18][R2.64+0x4] ;  /* 0x0000041202107981 */ /* 0x000ee2000c1e1900 */
[----:B------:R-:W-:-:S03]  /*0700*/  IMAD.WIDE R14, R15, 0x4, R10 ;  /* 0x000000040f0e7825 */ /* 0x000fc600078e020a */
[----:B------:R-:W2:Y:S04]  /*0710*/  LDG.E R19, desc[UR18][R10.64] ;  /* 0x000000120a137981 */ /* 0x000ea8000c1e1900 */
[----:B------:R-:W2:Y:S04]  /*0720*/  LDG.E R18, desc[UR18][R2.64+0x8] ;  /* 0x0000081202127981 */ /* 0x000ea8000c1e1900 */
[----:B------:R-:W5:Y:S04]  /*0730*/  LDG.E R20, desc[UR18][R2.64+0xc] ;  /* 0x00000c1202147981 */ /* 0x000f68000c1e1900 */
[----:B------:R-:W5:Y:S01]  /*0740*/  LDG.E R14, desc[UR18][R14.64] ;  /* 0x000000120e0e7981 */ /* 0x000f62000c1e1900 */
[----:B------:R-:W-:Y:S01]  /*0750*/  UIADD3 UR4, UPT, UPT, UR4, 0x4, URZ ;  /* 0x0000000404047890 */ /* 0x000fe2000fffe0ff */
[----:B----4-:R-:W-:-:S04]  /*0760*/  FFMA R5, R5, R6, R12 ;  /* 0x0000000605057223 */ /* 0x010fc8000000000c */
[----:B---3--:R-:W-:-:S04]  /*0770*/  FFMA R5, R16, R17, R5 ;  /* 0x0000001110057223 */ /* 0x008fc80000000005 */
[----:B--2---:R-:W-:-:S04]  /*0780*/  FFMA R5, R18, R19, R5 ;  /* 0x0000001312057223 */ /* 0x004fc80000000005 */
[----:B-----5:R-:W-:-:S07]  /*0790*/  FFMA R12, R20, R14, R5 ;  /* 0x0000000e140c7223 */ /* 0x020fce0000000005 */
.L_x_72:
[----:B------:R-:W-:Y:S05]  /*07a0*/  BRA.U !UP1, `(.L_x_71) ;  /* 0x0000000109a87547 */ /* 0x000fea000b800000 */
[----:B------:R-:W-:Y:S01]  /*07b0*/  UISETP.NE.AND UP0, UPT, UR5, 0x1, UPT ;  /* 0x000000010500788c */ /* 0x000fe2000bf05270 */
[----:B------:R-:W-:Y:S01]  /*07c0*/  MOV R7, UR4 ;  /* 0x0000000400077c02 */ /* 0x000fe20008000f00 */
[----:B------:R-:W-:Y:S02]  /*07d0*/  ULOP3.LUT UR5, UR20, 0x1, URZ, 0xc0, !UPT ;  /* 0x0000000114057892 */ /* 0x000fe4000f8ec0ff */
[----:B------:R-:W-:Y:S02]  /*07e0*/  MOV R15, UR20 ;  /* 0x00000014000f7c02 */ /* 0x000fe40008000f00 */
[----:B------:R-:W-:Y:S01]  /*07f0*/  UISETP.NE.U32.AND UP1, UPT, UR5, 0x1, UPT ;  /* 0x000000010500788c */ /* 0x000fe2000bf25070 */
[----:B------:R-:W-:-:S04]  /*0800*/  PLOP3.LUT P1, PT, PT, PT, UP0, 0x80, 0x8 ;  /* 0x000000000008781c */ /* 0x000fc80003f2f008 */
[----:B------:R-:W1:Y:S01]  /*0810*/  @UP0 LDCU.128 UR8, c[0x0][0x380] ;  /* 0x00007000ff0807ac */ /* 0x000e620008000c00 */
[----:B------:R-:W-:Y:S01]  /*0820*/  PLOP3.LUT P0, PT, PT, PT, UP1, 0x80, 0x8 ;  /* 0x000000000008781c */ /* 0x000fe20003f0f018 */
[----:B------:R-:W2:Y:S04]  /*0830*/  @UP0 LDCU.64 UR6, c[0x0][0x380] ;  /* 0x00007000ff0607ac */ /* 0x000ea80008000a00 */
[----:B------:R-:W3:Y:S03]  /*0840*/  @!UP1 LDCU.128 UR12, c[0x0][0x380] ;  /* 0x00007000ff0c97ac */ /* 0x000ee60008000c00 */
[C---:B------:R-:W-:Y:S02]  /*0850*/  @P1 IADD3 R3, PT, PT, R13.reuse, UR4, RZ ;  /* 0x000000040d031c10 */ /* 0x040fe4000fffe0ff */
[----:B------:R-:W-:Y:S01]  /*0860*/  @P1 IADD3 R6, P2, PT, R13, UR4, RZ ;  /* 0x000000040d061c10 */ /* 0x000fe2000ff5e0ff */
[----:B------:R-:W-:Y:S01]  /*0870*/  @UP0 UIADD3 UR4, UPT, UPT, UR4, 0x2, URZ ;  /* 0x0000000204040890 */ /* 0x000fe2000fffe0ff */
[----:B-1----:R-:W-:Y:S01]  /*0880*/  MOV R11, UR9 ;  /* 0x00000009000b7c02 */ /* 0x002fe20008000f00 */
[----:B------:R-:W-:Y:S01]  /*0890*/  IMAD.U32 R10, RZ, RZ, UR8 ;  /* 0x00000008ff0a7e24 */ /* 0x000fe2000f8e00ff */
[----:B------:R-:W-:-:S02]  /*08a0*/  MOV R4, UR10 ;  /* 0x0000000a00047c02 */ /* 0x000fc40008000f00 */
[----:B------:R-:W-:Y:S01]  /*08b0*/  MOV R5, UR11 ;  /* 0x0000000b00057c02 */ /* 0x000fe20008000f00 */
[----:B------:R-:W-:-:S04]  /*08c0*/  @P1 IMAD.WIDE.U32 R10, R3, 0x4, R10 ;  /* 0x00000004030a1825 */ /* 0x000fc800078e000a */
[----:B------:R-:W-:Y:S01]  /*08d0*/  @P1 IMAD R3, R7, UR20, R0 ;  /* 0x0000001407031c24 */ /* 0x000fe2000f8e0200 */
[----:B------:R-:W-:Y:S01]  /*08e0*/  @P1 IADD3.X R7, PT, PT, RZ, RZ, RZ, P2, !PT ;  /* 0x000000ffff071210 */ /* 0x000fe200017fe4ff */
[----:B------:R-:W-:Y:S01]  /*08f0*/  IMAD.U32 R19, RZ, RZ, UR4 ;  /* 0x00000004ff137e24 */ /* 0x000fe2000f8e00ff */
[C---:B--2---:R-:W-:Y:S01]  /*0900*/  @P1 LEA R2, P2, R6.reuse, UR6, 0x2 ;  /* 0x0000000606021c11 */ /* 0x044fe2000f8410ff */
[----:B------:R-:W-:Y:S01]  /*0910*/  @P1 IMAD.WIDE R4, R3, 0x4, R4 ;  /* 0x0000000403041825 */ /* 0x000fe200078e0204 */
[----:B------:R-:W-:Y:S01]  /*0920*/  @!P0 IADD3 R17, PT, PT, R13, UR4, RZ ;  /* 0x000000040d118c10 */ /* 0x000fe2000fffe0ff */
[----:B0-----:R-:W2:Y:S01]  /*0930*/  @P1 LDG.E R11, desc[UR18][R10.64] ;  /* 0x000000120a0b1981 */ /* 0x001ea2000c1e1900 */
[----:B------:R-:W-:Y:S01]  /*0940*/  @P1 LEA.HI.X R3, R6, UR7, R7, 0x2, P2 ;  /* 0x0000000706031c11 */ /* 0x000fe200090f1407 */
[----:B------:R-:W-:Y:S01]  /*0950*/  @!P0 IMAD R19, R19, UR20, R0 ;  /* 0x0000001413138c24 */ /* 0x000fe2000f8e0200 */
[----:B---3--:R-:W-:Y:S01]  /*0960*/  MOV R6, UR12 ;  /* 0x0000000c00067c02 */ /* 0x008fe20008000f00 */
[----:B------:R-:W-:Y:S01]  /*0970*/  @P1 IMAD.WIDE R14, R15, 0x4, R4 ;  /* 0x000000040f0e1825 */ /* 0x000fe200078e0204 */
[----:B------:R-:W-:Y:S01]  /*0980*/  MOV R7, UR13 ;  /* 0x0000000d00077c02 */ /* 0x000fe20008000f00 */
[----:B------:R-:W2:Y:S01]  /*0990*/  @P1 LDG.E R4, desc[UR18][R4.64] ;  /* 0x0000001204041981 */ /* 0x000ea2000c1e1900 */
[----:B------:R-:W-:-:S02]  /*09a0*/  MOV R8, UR14 ;  /* 0x0000000e00087c02 */ /* 0x000fc40008000f00 */
[----:B------:R-:W-:Y:S01]  /*09b0*/  MOV R9, UR15 ;  /* 0x0000000f00097c02 */ /* 0x000fe20008000f00 */
[----:B------:R-:W-:Y:S01]  /*09c0*/  @!P0 IMAD.WIDE.U32 R6, R17, 0x4, R6 ;  /* 0x0000000411068825 */ /* 0x000fe200078e0006 */
[----:B------:R-:W3:Y:S03]  /*09d0*/  @P1 LDG.E R14, desc[UR18][R14.64] ;  /* 0x000000120e0e1981 */ /* 0x000ee6000c1e1900 */
[----:B------:R-:W-:Y:S01]  /*09e0*/  @!P0 IMAD.WIDE R8, R19, 0x4, R8 ;  /* 0x0000000413088825 */ /* 0x000fe200078e0208 */
[----:B------:R-:W3:Y:S04]  /*09f0*/  @P1 LDG.E R2, desc[UR18][R2.64+0x4] ;  /* 0x0000041202021981 */ /* 0x000ee8000c1e1900 */
[----:B------:R-:W4:Y:S04]  /*0a00*/  @!P0 LDG.E R7, desc[UR18][R6.64] ;  /* 0x0000001206078981 */ /* 0x000f28000c1e1900 */
[----:B------:R-:W4:Y:S01]  /*0a10*/  @!P0 LDG.E R8, desc[UR18][R8.64] ;  /* 0x0000001208088981 */ /* 0x000f22000c1e1900 */
[----:B--2---:R-:W-:-:S04]  /*0a20*/  @P1 FFMA R11, R11, R4, R12 ;  /* 0x000000040b0b1223 */ /* 0x004fc8000000000c */
[----:B---3--:R-:W-:-:S04]  /*0a30*/  @P1 FFMA R12, R2, R14, R11 ;  /* 0x0000000e020c1223 */ /* 0x008fc8000000000b */
[----:B----4-:R-:W-:-:S07]  /*0a40*/  @!P0 FFMA R12, R7, R8, R12 ;  /* 0x00000008070c8223 */ /* 0x010fce000000000c */
.L_x_71:
[----:B------:R-:W1:Y:S01]  /*0a50*/  LDC.64 R2, c[0x0][0x390] ;  /* 0x0000e400ff027b82 */ /* 0x000e620000000a00 */
[----:B------:R-:W-:-:S05]  /*0a60*/  IADD3 R13, PT, PT, R0, R13, RZ ;  /* 0x0000000d000d7210 */ /* 0x000fca0007ffe0ff */
[----:B-1----:R-:W-:-:S05]  /*0a70*/  IMAD.WIDE R2, R13, 0x4, R2 ;  /* 0x000000040d027825 */ /* 0x002fca00078e0202 */
[----:B0-----:R-:W-:Y:S01]  /*0a80*/  STG.E desc[UR18][R2.64], R12 ;  /* 0x0000000c02007986 */ /* 0x001fe2000c101912 */
[----:B------:R-:W-:Y:S05]  /*0a90*/  EXIT ;  /* 0x000000000000794d */ /* 0x000fea0003800000 */
.L_x_73:
        /* <DEDUP_REMOVED lines=14> */
.L_x_91:


//--------------------- .nv.shared.sumKernel      --------------------------
	.section	.nv.shared.sumKernel,"aw",@nobits
	.sectionflags	@""
	.align	16
	.zero		1024


//--------------------- .nv.shared.reserved.0     --------------------------
	.section	.nv.shared.reserved.0,"aw",@nobits
	.weak		__nv_reservedSMEM_offset_0_alias
	.size		__nv_reservedSMEM_offset_0_alias, 0, 64
	.other		__nv_reservedSMEM_offset_0_alias,@"STO_CUDA_RESERVED_SHARED STV_DEFAULT"
__nv_reservedSMEM_offset_0_alias:
	.zero		0
	.zero		64


//--------------------- .nv.shared.matrixMulTransposeKernel --------------------------
	.section	.nv.shared.matrixMulTransposeKernel,"aw",@nobits
	.sectionflags	@""
	.align	16
	.zero		1024


//--------------------- .nv.shared.elementwiseMulKernel --------------------------
	.section	.nv.shared.elementwiseMulKernel,"aw",@nobits
	.sectionflags	@""
	.align	16
	.zero		1024


//--------------------- .nv.shared.mseGradKernel  --------------------------
	.section	.nv.shared.mseGradKernel,"aw",@nobits
	.sectionflags	@""
	.align	16
	.zero		1024


//--------------------- .nv.shared.mseLossKernel  --------------------------
	.section	.nv.shared.mseLossKernel,"aw",@nobits
	.sectionflags	@""
	.align	16
	.zero		1024


//--------------------- .nv.shared.tanhGradKernel --------------------------
	.section	.nv.shared.tanhGradKernel,"aw",@nobits
	.sectionflags	@""
	.align	16
	.zero		1024


//--------------------- .nv.shared.tanhKernel     --------------------------
	.section	.nv.shared.tanhKernel,"aw",@nobits
	.sectionflags	@""
	.align	16
	.zero		1024


//--------------------- .nv.shared.sigmoidGradKernel --------------------------
	.section	.nv.shared.sigmoidGradKernel,"aw",@nobits
	.sectionflags	@""
	.align	16
	.zero		1024


//--------------------- .nv.shared.sigmoidKernel  --------------------------
	.section	.nv.shared.sigmoidKernel,"aw",@nobits
	.sectionflags	@""
	.align	16
	.zero		1024


//--------------------- .nv.shared.reluGradKernel --------------------------
	.section	.nv.shared.reluGradKernel,"aw",@nobits
	.sectionflags	@""
	.align	16
	.zero		1024


//--------------------- .nv.shared.reluKernel     --------------------------
	.section	.nv.shared.reluKernel,"aw",@nobits
	.sectionflags	@""
	.align	16
	.zero		1024


//--------------------- .nv.shared.dotProductKernel --------------------------
	.section	.nv.shared.dotProductKernel,"aw",@nobits
	.sectionflags	@""
	.align	16
	.zero		1024


//--------------------- .nv.shared.matrixVectorMulKernel --------------------------
	.section	.nv.shared.matrixVectorMulKernel,"aw",@nobits
	.sectionflags	@""
	.align	16
	.zero		1024


//--------------------- .nv.shared.matrixMulKernel --------------------------
	.section	.nv.shared.matrixMulKernel,"aw",@nobits
	.sectionflags	@""
	.align	16
	.zero		1024


//--------------------- .nv.constant0.sumKernel   --------------------------
	.section	.nv.constant0.sumKernel,"a",@progbits
	.sectionflags	@""
	.align	4
.nv.constant0.sumKernel:
	.zero		916


//--------------------- .nv.constant0.matrixMulTransposeKernel --------------------------
	.section	.nv.constant0.matrixMulTransposeKernel,"a",@progbits
	.sectionflags	@""
	.align	4
.nv.constant0.matrixMulTransposeKernel:
	.zero		928


//--------------------- .nv.constant0.elementwiseMulKernel --------------------------
	.section	.nv.constant0.elementwiseMulKernel,"a",@progbits
	.sectionflags	@""
	.align	4
.nv.constant0.elementwiseMulKernel:
	.zero		924


//--------------------- .nv.constant0.mseGradKernel --------------------------
	.section	.nv.constant0.mseGradKernel,"a",@progbits
	.sectionflags	@""
	.align	4
.nv.constant0.mseGradKernel:
	.zero		924


//--------------------- .nv.constant0.mseLossKernel --------------------------
	.section	.nv.constant0.mseLossKernel,"a",@progbits
	.sectionflags	@""
	.align	4
.nv.constant0.mseLossKernel:
	.zero		924


//--------------------- .nv.constant0.tanhGradKernel --------------------------
	.section	.nv.constant0.tanhGradKernel,"a",@progbits
	.sectionflags	@""
	.align	4
.nv.constant0.tanhGradKernel:
	.zero		924


//--------------------- .nv.constant0.tanhKernel  --------------------------
	.section	.nv.constant0.tanhKernel,"a",@progbits
	.sectionflags	@""
	.align	4
.nv.constant0.tanhKernel:
	.zero		916


//--------------------- .nv.constant0.sigmoidGradKernel --------------------------
	.section	.nv.constant0.sigmoidGradKernel,"a",@progbits
	.sectionflags	@""
	.align	4
.nv.constant0.sigmoidGradKernel:
	.zero		924


//--------------------- .nv.constant0.sigmoidKernel --------------------------
	.section	.nv.constant0.sigmoidKernel,"a",@progbits
	.sectionflags	@""
	.align	4
.nv.constant0.sigmoidKernel:
	.zero		916


//--------------------- .nv.constant0.reluGradKernel --------------------------
	.section	.nv.constant0.reluGradKernel,"a",@progbits
	.sectionflags	@""
	.align	4
.nv.constant0.reluGradKernel:
	.zero		924


//--------------------- .nv.constant0.reluKernel  --------------------------
	.section	.nv.constant0.reluKernel,"a",@progbits
	.sectionflags	@""
	.align	4
.nv.constant0.reluKernel:
	.zero		916


//--------------------- .nv.constant0.dotProductKernel --------------------------
	.section	.nv.constant0.dotProductKernel,"a",@progbits
	.sectionflags	@""
	.align	4
.nv.constant0.dotProductKernel:
	.zero		924


//--------------------- .nv.constant0.matrixVectorMulKernel --------------------------
	.section	.nv.constant0.matrixVectorMulKernel,"a",@progbits
	.sectionflags	@""
	.align	4
.nv.constant0.matrixVectorMulKernel:
	.zero		928


//--------------------- .nv.constant0.matrixMulKernel --------------------------
	.section	.nv.constant0.matrixMulKernel,"a",@progbits
	.sectionflags	@""
	.align	4
.nv.constant0.matrixMulKernel:
	.zero		924


//--------------------- SYMBOLS --------------------------

	.type		.nv.reservedSmem.offset0,@object
	.size		.nv.reservedSmem.offset0,0x4
	.type		.nv.reservedSmem.cap,@object
	.size		.nv.reservedSmem.cap,0x4
